//
// Generated by NVIDIA NVVM Compiler
//
// Compiler Build ID: CL-36424714
// Cuda compilation tools, release 13.0, V13.0.88
// Based on NVVM 20.0.0
//

.version 9.0
.target sm_100
.address_size 64

	// .globl	_Z15matmult_generalPdS_S_iiii

.visible .entry _Z15matmult_generalPdS_S_iiii(
	.param .u64 .ptr .align 1 _Z15matmult_generalPdS_S_iiii_param_0,
	.param .u64 .ptr .align 1 _Z15matmult_generalPdS_S_iiii_param_1,
	.param .u64 .ptr .align 1 _Z15matmult_generalPdS_S_iiii_param_2,
	.param .u32 _Z15matmult_generalPdS_S_iiii_param_3,
	.param .u32 _Z15matmult_generalPdS_S_iiii_param_4,
	.param .u32 _Z15matmult_generalPdS_S_iiii_param_5,
	.param .u32 _Z15matmult_generalPdS_S_iiii_param_6
)
{
	.reg .pred 	%p<17>;
	.reg .b32 	%r<112>;
	.reg .b64 	%rd<56>;
	.reg .b64 	%fd<67>;

	ld.param.u64 	%rd4, [_Z15matmult_generalPdS_S_iiii_param_0];
	ld.param.u64 	%rd5, [_Z15matmult_generalPdS_S_iiii_param_1];
	ld.param.u64 	%rd6, [_Z15matmult_generalPdS_S_iiii_param_2];
	ld.param.u32 	%r33, [_Z15matmult_generalPdS_S_iiii_param_3];
	ld.param.u32 	%r31, [_Z15matmult_generalPdS_S_iiii_param_4];
	ld.param.u32 	%r32, [_Z15matmult_generalPdS_S_iiii_param_6];
	cvta.to.global.u64 	%rd1, %rd5;
	cvta.to.global.u64 	%rd2, %rd4;
	cvta.to.global.u64 	%rd3, %rd6;
	mul.lo.s32 	%r1, %r32, %r33;
	mov.u32 	%r110, %tid.x;
	setp.ge.s32 	%p1, %r110, %r1;
	@%p1 bra 	$L__BB0_23;
	setp.lt.s32 	%p2, %r31, 1;
	@%p2 bra 	$L__BB0_15;
	and.b32  	%r3, %r31, 7;
	and.b32  	%r4, %r31, 2147483640;
	neg.s32 	%r5, %r4;
	mul.wide.s32 	%rd48, %r32, 8;
$L__BB0_3:
	setp.lt.u32 	%p8, %r31, 8;
	rem.s32 	%r7, %r110, %r32;
	add.s32 	%r86, %r110, %r32;
	sub.s32 	%r87, %r86, %r7;
	div.s32 	%r88, %r87, %r32;
	add.s32 	%r89, %r88, -1;
	mul.lo.s32 	%r8, %r89, %r31;
	mov.f64 	%fd66, 0d0000000000000000;
	mov.b32 	%r106, 0;
	@%p8 bra 	$L__BB0_6;
	mov.f64 	%fd66, 0d0000000000000000;
	mov.u32 	%r102, %r8;
	mov.u32 	%r103, %r7;
	mov.u32 	%r104, %r5;
$L__BB0_5:
	.pragma "nounroll";
	mul.wide.s32 	%rd24, %r102, 8;
	add.s64 	%rd25, %rd2, %rd24;
	ld.global.f64 	%fd16, [%rd25];
	mul.wide.s32 	%rd26, %r103, 8;
	add.s64 	%rd27, %rd1, %rd26;
	ld.global.f64 	%fd17, [%rd27];
	fma.rn.f64 	%fd18, %fd16, %fd17, %fd66;
	ld.global.f64 	%fd19, [%rd25+8];
	mul.wide.s32 	%rd28, %r32, 8;
	add.s64 	%rd29, %rd27, %rd28;
	ld.global.f64 	%fd20, [%rd29];
	fma.rn.f64 	%fd21, %fd19, %fd20, %fd18;
	ld.global.f64 	%fd22, [%rd25+16];
	add.s64 	%rd30, %rd29, %rd28;
	ld.global.f64 	%fd23, [%rd30];
	fma.rn.f64 	%fd24, %fd22, %fd23, %fd21;
	ld.global.f64 	%fd25, [%rd25+24];
	add.s64 	%rd31, %rd30, %rd28;
	ld.global.f64 	%fd26, [%rd31];
	fma.rn.f64 	%fd27, %fd25, %fd26, %fd24;
	ld.global.f64 	%fd28, [%rd25+32];
	add.s64 	%rd32, %rd31, %rd28;
	ld.global.f64 	%fd29, [%rd32];
	fma.rn.f64 	%fd30, %fd28, %fd29, %fd27;
	ld.global.f64 	%fd31, [%rd25+40];
	add.s64 	%rd33, %rd32, %rd28;
	ld.global.f64 	%fd32, [%rd33];
	fma.rn.f64 	%fd33, %fd31, %fd32, %fd30;
	ld.global.f64 	%fd34, [%rd25+48];
	add.s64 	%rd34, %rd33, %rd28;
	ld.global.f64 	%fd35, [%rd34];
	fma.rn.f64 	%fd36, %fd34, %fd35, %fd33;
	ld.global.f64 	%fd37, [%rd25+56];
	add.s64 	%rd35, %rd34, %rd28;
	ld.global.f64 	%fd38, [%rd35];
	fma.rn.f64 	%fd66, %fd37, %fd38, %fd36;
	add.s32 	%r104, %r104, 8;
	shl.b32 	%r90, %r32, 3;
	add.s32 	%r103, %r103, %r90;
	add.s32 	%r102, %r102, 8;
	setp.ne.s32 	%p9, %r104, 0;
	mov.u32 	%r106, %r4;
	@%p9 bra 	$L__BB0_5;
$L__BB0_6:
	setp.eq.s32 	%p10, %r3, 0;
	@%p10 bra 	$L__BB0_14;
	add.s32 	%r91, %r3, -1;
	setp.lt.u32 	%p11, %r91, 3;
	@%p11 bra 	$L__BB0_9;
	add.s32 	%r92, %r106, %r8;
	mul.wide.s32 	%rd36, %r92, 8;
	add.s64 	%rd37, %rd2, %rd36;
	ld.global.f64 	%fd40, [%rd37];
	mad.lo.s32 	%r93, %r106, %r32, %r7;
	mul.wide.s32 	%rd38, %r93, 8;
	add.s64 	%rd39, %rd1, %rd38;
	ld.global.f64 	%fd41, [%rd39];
	fma.rn.f64 	%fd42, %fd40, %fd41, %fd66;
	ld.global.f64 	%fd43, [%rd37+8];
	add.s64 	%rd41, %rd39, %rd48;
	ld.global.f64 	%fd44, [%rd41];
	fma.rn.f64 	%fd45, %fd43, %fd44, %fd42;
	ld.global.f64 	%fd46, [%rd37+16];
	add.s64 	%rd42, %rd41, %rd48;
	ld.global.f64 	%fd47, [%rd42];
	fma.rn.f64 	%fd48, %fd46, %fd47, %fd45;
	ld.global.f64 	%fd49, [%rd37+24];
	add.s64 	%rd43, %rd42, %rd48;
	ld.global.f64 	%fd50, [%rd43];
	fma.rn.f64 	%fd66, %fd49, %fd50, %fd48;
	add.s32 	%r106, %r106, 4;
$L__BB0_9:
	and.b32  	%r94, %r31, 3;
	setp.eq.s32 	%p12, %r94, 0;
	@%p12 bra 	$L__BB0_14;
	setp.eq.s32 	%p13, %r94, 1;
	@%p13 bra 	$L__BB0_12;
	add.s32 	%r95, %r106, %r8;
	mul.wide.s32 	%rd44, %r95, 8;
	add.s64 	%rd45, %rd2, %rd44;
	ld.global.f64 	%fd52, [%rd45];
	mad.lo.s32 	%r96, %r106, %r32, %r7;
	mul.wide.s32 	%rd46, %r96, 8;
	add.s64 	%rd47, %rd1, %rd46;
	ld.global.f64 	%fd53, [%rd47];
	fma.rn.f64 	%fd54, %fd52, %fd53, %fd66;
	ld.global.f64 	%fd55, [%rd45+8];
	add.s64 	%rd49, %rd47, %rd48;
	ld.global.f64 	%fd56, [%rd49];
	fma.rn.f64 	%fd66, %fd55, %fd56, %fd54;
	add.s32 	%r106, %r106, 2;
$L__BB0_12:
	and.b32  	%r97, %r31, 1;
	setp.eq.b32 	%p14, %r97, 1;
	not.pred 	%p15, %p14;
	@%p15 bra 	$L__BB0_14;
	add.s32 	%r98, %r106, %r8;
	mul.wide.s32 	%rd50, %r98, 8;
	add.s64 	%rd51, %rd2, %rd50;
	ld.global.f64 	%fd57, [%rd51];
	mad.lo.s32 	%r99, %r106, %r32, %r7;
	mul.wide.s32 	%rd52, %r99, 8;
	add.s64 	%rd53, %rd1, %rd52;
	ld.global.f64 	%fd58, [%rd53];
	fma.rn.f64 	%fd66, %fd57, %fd58, %fd66;
$L__BB0_14:
	add.s32 	%r100, %r8, %r7;
	mul.wide.s32 	%rd54, %r100, 8;
	add.s64 	%rd55, %rd3, %rd54;
	st.global.f64 	[%rd55], %fd66;
	add.s32 	%r110, %r110, 1024;
	setp.lt.s32 	%p16, %r110, %r1;
	@%p16 bra 	$L__BB0_3;
	bra.uni 	$L__BB0_23;
$L__BB0_15:
	not.b32 	%r34, %r110;
	add.s32 	%r21, %r1, %r34;
	shr.u32 	%r35, %r21, 10;
	add.s32 	%r22, %r35, 1;
	setp.lt.u32 	%p3, %r21, 3072;
	@%p3 bra 	$L__BB0_18;
	and.b32  	%r23, %r22, 8388604;
	mov.b32 	%r109, 0;
$L__BB0_17:
	.pragma "nounroll";
	rem.s32 	%r37, %r110, %r32;
	add.s32 	%r38, %r110, %r32;
	sub.s32 	%r39, %r38, %r37;
	div.s32 	%r40, %r39, %r32;
	add.s32 	%r41, %r40, -1;
	mad.lo.s32 	%r42, %r41, %r31, %r37;
	mul.wide.s32 	%rd7, %r42, 8;
	add.s64 	%rd8, %rd3, %rd7;
	mov.b64 	%rd9, 0;
	st.global.u64 	[%rd8], %rd9;
	add.s32 	%r43, %r110, 1024;
	rem.s32 	%r44, %r43, %r32;
	sub.s32 	%r45, %r38, %r44;
	add.s32 	%r46, %r45, 1024;
	div.s32 	%r47, %r46, %r32;
	add.s32 	%r48, %r47, -1;
	mad.lo.s32 	%r49, %r48, %r31, %r44;
	mul.wide.s32 	%rd10, %r49, 8;
	add.s64 	%rd11, %rd3, %rd10;
	st.global.u64 	[%rd11], %rd9;
	add.s32 	%r50, %r110, 2048;
	rem.s32 	%r51, %r50, %r32;
	sub.s32 	%r52, %r38, %r51;
	add.s32 	%r53, %r52, 2048;
	div.s32 	%r54, %r53, %r32;
	add.s32 	%r55, %r54, -1;
	mad.lo.s32 	%r56, %r55, %r31, %r51;
	mul.wide.s32 	%rd12, %r56, 8;
	add.s64 	%rd13, %rd3, %rd12;
	st.global.u64 	[%rd13], %rd9;
	add.s32 	%r57, %r110, 3072;
	rem.s32 	%r58, %r57, %r32;
	sub.s32 	%r59, %r38, %r58;
	add.s32 	%r60, %r59, 3072;
	div.s32 	%r61, %r60, %r32;
	add.s32 	%r62, %r61, -1;
	mad.lo.s32 	%r63, %r62, %r31, %r58;
	mul.wide.s32 	%rd14, %r63, 8;
	add.s64 	%rd15, %rd3, %rd14;
	st.global.u64 	[%rd15], %rd9;
	add.s32 	%r110, %r110, 4096;
	add.s32 	%r109, %r109, 4;
	setp.ne.s32 	%p4, %r109, %r23;
	@%p4 bra 	$L__BB0_17;
$L__BB0_18:
	and.b32  	%r64, %r22, 3;
	setp.eq.s32 	%p5, %r64, 0;
	@%p5 bra 	$L__BB0_23;
	setp.eq.s32 	%p6, %r64, 1;
	@%p6 bra 	$L__BB0_21;
	rem.s32 	%r65, %r110, %r32;
	add.s32 	%r66, %r110, %r32;
	sub.s32 	%r67, %r66, %r65;
	div.s32 	%r68, %r67, %r32;
	add.s32 	%r69, %r68, -1;
	mad.lo.s32 	%r70, %r69, %r31, %r65;
	mul.wide.s32 	%rd16, %r70, 8;
	add.s64 	%rd17, %rd3, %rd16;
	mov.b64 	%rd18, 0;
	st.global.u64 	[%rd17], %rd18;
	add.s32 	%r71, %r110, 1024;
	rem.s32 	%r72, %r71, %r32;
	sub.s32 	%r73, %r66, %r72;
	add.s32 	%r74, %r73, 1024;
	div.s32 	%r75, %r74, %r32;
	add.s32 	%r76, %r75, -1;
	mad.lo.s32 	%r77, %r76, %r31, %r72;
	mul.wide.s32 	%rd19, %r77, 8;
	add.s64 	%rd20, %rd3, %rd19;
	st.global.u64 	[%rd20], %rd18;
	add.s32 	%r110, %r110, 2048;
$L__BB0_21:
	and.b32  	%r78, %r21, 1024;
	setp.ne.s32 	%p7, %r78, 0;
	@%p7 bra 	$L__BB0_23;
	rem.s32 	%r79, %r110, %r32;
	add.s32 	%r80, %r110, %r32;
	sub.s32 	%r81, %r80, %r79;
	div.s32 	%r82, %r81, %r32;
	add.s32 	%r83, %r82, -1;
	mad.lo.s32 	%r84, %r83, %r31, %r79;
	mul.wide.s32 	%rd21, %r84, 8;
	add.s64 	%rd22, %rd3, %rd21;
	mov.b64 	%rd23, 0;
	st.global.u64 	[%rd22], %rd23;
$L__BB0_23:
	ret;

}


// ===== COMPILED SASS (sm_100) =====

	.target	sm_100

	.elftype	@"ET_EXEC"


//--------------------- .note.nv.tkinfo           --------------------------
	.section	.note.nv.tkinfo,"",@"SHT_NOTE"
	.sectionflags	@"SHF_NOTE_NV_TKINFO"
	.tkinfo
        /*0018*/ 	.word	0x00000002
        /*0030*/ 	.string	""
        /*0030*/ 	.string	"ptxas"
        /*0030*/ 	.string	"Cuda compilation tools, release 13.0, V13.0.88"
        /*0030*/ 	.string	"Build cuda_13.0.r13.0/compiler.36424714_0"
        /*0030*/ 	.string	"-arch sm_100 -m 64 "



//--------------------- .note.nv.cuinfo           --------------------------
	.section	.note.nv.cuinfo,"",@"SHT_NOTE"
	.sectionflags	@"SHF_NOTE_NV_CUINFO"
        /*0018*/ 	.short	0x0002
        /*001a*/ 	.short	0x0064
        /*001c*/ 	.short	0x0082
	.zero		2


//--------------------- .nv.info                  --------------------------
	.section	.nv.info,"",@"SHT_CUDA_INFO"
	.align	4


	//----- nvinfo : EIATTR_REGCOUNT
	.align		4
        /*0000*/ 	.byte	0x04, 0x2f
        /*0002*/ 	.short	(.L_1 - .L_0)
	.align		4
.L_0:
        /*0004*/ 	.word	index@(_Z15matmult_generalPdS_S_iiii)
        /*0008*/ 	.word	0x00000020


	//----- nvinfo : EIATTR_FRAME_SIZE
	.align		4
.L_1:
        /*000c*/ 	.byte	0x04, 0x11
        /*000e*/ 	.short	(.L_3 - .L_2)
	.align		4
.L_2:
        /*0010*/ 	.word	index@(_Z15matmult_generalPdS_S_iiii)
        /*0014*/ 	.word	0x00000000


	//----- nvinfo : EIATTR_MIN_STACK_SIZE
	.align		4
.L_3:
        /*0018*/ 	.byte	0x04, 0x12
        /*001a*/ 	.short	(.L_5 - .L_4)
	.align		4
.L_4:
        /*001c*/ 	.word	index@(_Z15matmult_generalPdS_S_iiii)
        /*0020*/ 	.word	0x00000000
.L_5:


//--------------------- .nv.compat                --------------------------
	.section	.nv.compat,"",@"SHT_CUDA_COMPAT_INFO"
	.align	4
        /*0000*/ 	.byte	0x02, 0x09, 0x00, 0x00, 0x02, 0x02, 0x01, 0x00, 0x02, 0x05, 0x05, 0x00, 0x03, 0x07, 0x01, 0x01
        /*0010*/ 	.byte	0x02, 0x03, 0x00, 0x00, 0x02, 0x06, 0x01, 0x00, 0x04, 0x0b, 0x08, 0x00, 0x01, 0x00, 0x00, 0x00
        /*0020*/ 	.byte	0x00, 0x00, 0x00, 0x00


//--------------------- .nv.info._Z15matmult_generalPdS_S_iiii --------------------------
	.section	.nv.info._Z15matmult_generalPdS_S_iiii,"",@"SHT_CUDA_INFO"
	.sectionflags	@""
	.align	4


	//----- nvinfo : EIATTR_CUDA_API_VERSION
	.align		4
        /*0000*/ 	.byte	0x04, 0x37
        /*0002*/ 	.short	(.L_7 - .L_6)
.L_6:
        /*0004*/ 	.word	0x00000082


	//----- nvinfo : EIATTR_KPARAM_INFO
	.align		4
.L_7:
        /*0008*/ 	.byte	0x04, 0x17
        /*000a*/ 	.short	(.L_9 - .L_8)
.L_8:
        /*000c*/ 	.word	0x00000000
        /*0010*/ 	.short	0x0006
        /*0012*/ 	.short	0x0024
        /*0014*/ 	.byte	0x00, 0xf0, 0x11, 0x00


	//----- nvinfo : EIATTR_KPARAM_INFO
	.align		4
.L_9:
        /*0018*/ 	.byte	0x04, 0x17
        /*001a*/ 	.short	(.L_11 - .L_10)
.L_10:
        /*001c*/ 	.word	0x00000000
        /*0020*/ 	.short	0x0005
        /*0022*/ 	.short	0x0020
        /*0024*/ 	.byte	0x00, 0xf0, 0x11, 0x00


	//----- nvinfo : EIATTR_KPARAM_INFO
	.align		4
.L_11:
        /*0028*/ 	.byte	0x04, 0x17
        /*002a*/ 	.short	(.L_13 - .L_12)
.L_12:
        /*002c*/ 	.word	0x00000000
        /*0030*/ 	.short	0x0004
        /*0032*/ 	.short	0x001c
        /*0034*/ 	.byte	0x00, 0xf0, 0x11, 0x00


	//----- nvinfo : EIATTR_KPARAM_INFO
	.align		4
.L_13:
        /*0038*/ 	.byte	0x04, 0x17
        /*003a*/ 	.short	(.L_15 - .L_14)
.L_14:
        /*003c*/ 	.word	0x00000000
        /*0040*/ 	.short	0x0003
        /*0042*/ 	.short	0x0018
        /*0044*/ 	.byte	0x00, 0xf0, 0x11, 0x00


	//----- nvinfo : EIATTR_KPARAM_INFO
	.align		4
.L_15:
        /*0048*/ 	.byte	0x04, 0x17
        /*004a*/ 	.short	(.L_17 - .L_16)
.L_16:
        /*004c*/ 	.word	0x00000000
        /*0050*/ 	.short	0x0002
        /*0052*/ 	.short	0x0010
        /*0054*/ 	.byte	0x00, 0xf5, 0x21, 0x00


	//----- nvinfo : EIATTR_KPARAM_INFO
	.align		4
.L_17:
        /*0058*/ 	.byte	0x04, 0x17
        /*005a*/ 	.short	(.L_19 - .L_18)
.L_18:
        /*005c*/ 	.word	0x00000000
        /*0060*/ 	.short	0x0001
        /*0062*/ 	.short	0x0008
        /*0064*/ 	.byte	0x00, 0xf5, 0x21, 0x00


	//----- nvinfo : EIATTR_KPARAM_INFO
	.align		4
.L_19:
        /*0068*/ 	.byte	0x04, 0x17
        /*006a*/ 	.short	(.L_21 - .L_20)
.L_20:
        /*006c*/ 	.word	0x00000000
        /*0070*/ 	.short	0x0000
        /*0072*/ 	.short	0x0000
        /*0074*/ 	.byte	0x00, 0xf5, 0x21, 0x00


	//----- nvinfo : EIATTR_SPARSE_MMA_MASK
	.align		4
.L_21:
        /*0078*/ 	.byte	0x03, 0x50
        /*007a*/ 	.short	0x0000


	//----- nvinfo : EIATTR_MAXREG_COUNT
	.align		4
        /*007c*/ 	.byte	0x03, 0x1b
        /*007e*/ 	.short	0x00ff


	//----- nvinfo : EIATTR_MERCURY_ISA_VERSION
	.align		4
        /*0080*/ 	.byte	0x03, 0x5f
        /*0082*/ 	.short	0x0101


	//----- nvinfo : EIATTR_VRC_CTA_INIT_COUNT
	.align		4
        /*0084*/ 	.byte	0x02, 0x4a
	.zero		1
	.zero		1


	//----- nvinfo : EIATTR_EXIT_INSTR_OFFSETS
	.align		4
        /*0088*/ 	.byte	0x04, 0x1c
        /*008a*/ 	.short	(.L_23 - .L_22)


	//   ....[0]....
.L_22:
        /*008c*/ 	.word	0x00000070


	//   ....[1]....
        /*0090*/ 	.word	0x00000a70


	//   ....[2]....
        /*0094*/ 	.word	0x00001490


	//   ....[3]....
        /*0098*/ 	.word	0x000019a0


	//   ....[4]....
        /*009c*/ 	.word	0x00001c50


	//----- nvinfo : EIATTR_CRS_STACK_SIZE
	.align		4
.L_23:
        /*00a0*/ 	.byte	0x04, 0x1e
        /*00a2*/ 	.short	(.L_25 - .L_24)
.L_24:
        /*00a4*/ 	.word	0x00000000


	//----- nvinfo : EIATTR_CBANK_PARAM_SIZE
	.align		4
.L_25:
        /*00a8*/ 	.byte	0x03, 0x19
        /*00aa*/ 	.short	0x0028


	//----- nvinfo : EIATTR_PARAM_CBANK
	.align		4
        /*00ac*/ 	.byte	0x04, 0x0a
        /*00ae*/ 	.short	(.L_27 - .L_26)
	.align		4
.L_26:
        /*00b0*/ 	.word	index@(.nv.constant0._Z15matmult_generalPdS_S_iiii)
        /*00b4*/ 	.short	0x0380
        /*00b6*/ 	.short	0x0028


	//----- nvinfo : EIATTR_SW_WAR
	.align		4
.L_27:
        /*00b8*/ 	.byte	0x04, 0x36
        /*00ba*/ 	.short	(.L_29 - .L_28)
.L_28:
        /*00bc*/ 	.word	0x00000008
.L_29:


//--------------------- .nv.callgraph             --------------------------
	.section	.nv.callgraph,"",@"SHT_CUDA_CALLGRAPH"
	.align	4
	.sectionentsize	8
	.align		4
        /*0000*/ 	.word	0x00000000
	.align		4
        /*0004*/ 	.word	0xffffffff
	.align		4
        /*0008*/ 	.word	0x00000000
	.align		4
        /*000c*/ 	.word	0xfffffffe
	.align		4
        /*0010*/ 	.word	0x00000000
	.align		4
        /*0014*/ 	.word	0xfffffffd
	.align		4
        /*0018*/ 	.word	0x00000000
	.align		4
        /*001c*/ 	.word	0xfffffffc


//--------------------- .text._Z15matmult_generalPdS_S_iiii --------------------------
	.section	.text._Z15matmult_generalPdS_S_iiii,"ax",@progbits
	.align	128
        .global         _Z15matmult_generalPdS_S_iiii
        .type           _Z15matmult_generalPdS_S_iiii,@function
        .size           _Z15matmult_generalPdS_S_iiii,(.L_x_12 - _Z15matmult_generalPdS_S_iiii)
        .other          _Z15matmult_generalPdS_S_iiii,@"STO_CUDA_ENTRY STV_DEFAULT"
_Z15matmult_generalPdS_S_iiii:
.text._Z15matmult_generalPdS_S_iiii:
[----:B------:R-:W-:Y:S01]  /*0000*/  LDC R1, c[0x0][0x37c] ;  /* 0x0000df00ff017b82 */ /* 0x000fe20000000800 */
[----:B------:R-:W0:Y:S01]  /*0010*/  S2R R3, SR_TID.X ;  /* 0x0000000000037919 */ /* 0x000e220000002100 */
[----:B------:R-:W1:Y:S01]  /*0020*/  LDCU UR5, c[0x0][0x3a4] ;  /* 0x00007480ff0577ac */ /* 0x000e620008000800 */
[----:B------:R-:W2:Y:S01]  /*0030*/  LDCU UR4, c[0x0][0x398] ;  /* 0x00007300ff0477ac */ /* 0x000ea20008000800 */
[----:B-1----:R-:W-:-:S04]  /*0040*/  IMAD.U32 R2, RZ, RZ, UR5 ;  /* 0x00000005ff027e24 */ /* 0x002fc8000f8e00ff */
[----:B--2---:R-:W-:-:S05]  /*0050*/  IMAD R0, R2, UR4, RZ ;  /* 0x0000000402007c24 */ /* 0x004fca000f8e02ff */
[----:B0-----:R-:W-:-:S13]  /*0060*/  ISETP.GE.AND P0, PT, R3, R0, PT ;  /* 0x000000000300720c */ /* 0x001fda0003f06270 */
[----:B------:R-:W-:Y:S05]  /*0070*/  @P0 EXIT ;  /* 0x000000000000094d */ /* 0x000fea0003800000 */
[----:B------:R-:W0:Y:S01]  /*0080*/  LDCU UR6, c[0x0][0x39c] ;  /* 0x00007380ff0677ac */ /* 0x000e220008000800 */
[----:B------:R-:W1:Y:S01]  /*0090*/  LDCU.64 UR4, c[0x0][0x358] ;  /* 0x00006b00ff0477ac */ /* 0x000e620008000a00 */
[----:B0-----:R-:W-:-:S05]  /*00a0*/  IMAD.U32 R12, RZ, RZ, UR6 ;  /* 0x00000006ff0c7e24 */ /* 0x001fca000f8e00ff */
[----:B------:R-:W-:-:S13]  /*00b0*/  ISETP.GE.AND P0, PT, R12, 0x1, PT ;  /* 0x000000010c00780c */ /* 0x000fda0003f06270 */
[----:B-1----:R-:W-:Y:S05]  /*00c0*/  @!P0 BRA `(.L_x_0) ;  /* 0x00000008006c8947 */ /* 0x002fea0003800000 */
[C---:B------:R-:W-:Y:S02]  /*00d0*/  LOP3.LUT R2, R12.reuse, 0x7ffffff8, RZ, 0xc0, !PT ;  /* 0x7ffffff80c027812 */ /* 0x040fe400078ec0ff */
[----:B------:R-:W-:-:S03]  /*00e0*/  LOP3.LUT R4, R12, 0x7, RZ, 0xc0, !PT ;  /* 0x000000070c047812 */ /* 0x000fc600078ec0ff */
[----:B------:R-:W-:-:S07]  /*00f0*/  IMAD.MOV R5, RZ, RZ, -R2 ;  /* 0x000000ffff057224 */ /* 0x000fce00078e0a02 */
.L_x_5:
[----:B0-----:R-:W0:Y:S01]  /*0100*/  LDC R6, c[0x0][0x3a4] ;  /* 0x0000e900ff067b82 */ /* 0x001e220000000800 */
[----:B------:R-:W-:Y:S01]  /*0110*/  IABS R12, R3 ;  /* 0x00000003000c7213 */ /* 0x000fe20000000000 */
[----:B------:R-:W-:Y:S01]  /*0120*/  IMAD.MOV.U32 R23, RZ, RZ, RZ ;  /* 0x000000ffff177224 */ /* 0x000fe200078e00ff */
[----:B------:R-:W-:-:S05]  /*0130*/  ISETP.GE.AND P1, PT, R3, RZ, PT ;  /* 0x000000ff0300720c */ /* 0x000fca0003f26270 */
[----:B------:R-:W1:Y:S01]  /*0140*/  LDC R22, c[0x0][0x39c] ;  /* 0x0000e700ff167b82 */ /* 0x000e620000000800 */
[----:B0-----:R-:W-:-:S04]  /*0150*/  IABS R8, R6 ;  /* 0x0000000600087213 */ /* 0x001fc80000000000 */
[----:B------:R-:W0:Y:S08]  /*0160*/  I2F.RP R7, R8 ;  /* 0x0000000800077306 */ /* 0x000e300000209400 */
[----:B0-----:R-:W0:Y:S02]  /*0170*/  MUFU.RCP R7, R7 ;  /* 0x0000000700077308 */ /* 0x001e240000001000 */
[----:B0-----:R-:W-:-:S06]  /*0180*/  IADD3 R10, PT, PT, R7, 0xffffffe, RZ ;  /* 0x0ffffffe070a7810 */ /* 0x001fcc0007ffe0ff */
[----:B------:R0:W2:Y:S02]  /*0190*/  F2I.FTZ.U32.TRUNC.NTZ R11, R10 ;  /* 0x0000000a000b7305 */ /* 0x0000a4000021f000 */
[----:B0-----:R-:W-:Y:S02]  /*01a0*/  IMAD.MOV.U32 R10, RZ, RZ, RZ ;  /* 0x000000ffff0a7224 */ /* 0x001fe400078e00ff */
[----:B--2---:R-:W-:-:S04]  /*01b0*/  IMAD.MOV R9, RZ, RZ, -R11 ;  /* 0x000000ffff097224 */ /* 0x004fc800078e0a0b */
[----:B------:R-:W-:-:S04]  /*01c0*/  IMAD R9, R9, R8, RZ ;  /* 0x0000000809097224 */ /* 0x000fc800078e02ff */
[----:B------:R-:W-:Y:S01]  /*01d0*/  IMAD.HI.U32 R11, R11, R9, R10 ;  /* 0x000000090b0b7227 */ /* 0x000fe200078e000a */
[----:B------:R-:W-:-:S05]  /*01e0*/  LOP3.LUT R10, RZ, R6, RZ, 0x33, !PT ;  /* 0x00000006ff0a7212 */ /* 0x000fca00078e33ff */
[----:B------:R-:W-:-:S05]  /*01f0*/  IMAD.HI.U32 R9, R11, R12, RZ ;  /* 0x0000000c0b097227 */ /* 0x000fca00078e00ff */
[----:B------:R-:W-:-:S05]  /*0200*/  IADD3 R9, PT, PT, -R9, RZ, RZ ;  /* 0x000000ff09097210 */ /* 0x000fca0007ffe1ff */
[----:B------:R-:W-:-:S05]  /*0210*/  IMAD R7, R8, R9, R12 ;  /* 0x0000000908077224 */ /* 0x000fca00078e020c */
[----:B------:R-:W-:-:S13]  /*0220*/  ISETP.GT.U32.AND P0, PT, R8, R7, PT ;  /* 0x000000070800720c */ /* 0x000fda0003f04070 */
[----:B------:R-:W-:-:S05]  /*0230*/  @!P0 IMAD.IADD R7, R7, 0x1, -R8 ;  /* 0x0000000107078824 */ /* 0x000fca00078e0a08 */
[----:B------:R-:W-:-:S13]  /*0240*/  ISETP.GT.U32.AND P0, PT, R8, R7, PT ;  /* 0x000000070800720c */ /* 0x000fda0003f04070 */
[----:B------:R-:W-:Y:S01]  /*0250*/  @!P0 IMAD.IADD R7, R7, 0x1, -R8 ;  /* 0x0000000107078824 */ /* 0x000fe200078e0a08 */
[----:B------:R-:W-:-:S04]  /*0260*/  ISETP.NE.AND P0, PT, R6, RZ, PT ;  /* 0x000000ff0600720c */ /* 0x000fc80003f05270 */
[----:B------:R-:W-:-:S04]  /*0270*/  @!P1 IADD3 R7, PT, PT, -R7, RZ, RZ ;  /* 0x000000ff07079210 */ /* 0x000fc80007ffe1ff */
[----:B------:R-:W-:-:S04]  /*0280*/  SEL R7, R10, R7, !P0 ;  /* 0x000000070a077207 */ /* 0x000fc80004000000 */
[----:B------:R-:W-:-:S04]  /*0290*/  IADD3 R9, PT, PT, -R7, R6, R3 ;  /* 0x0000000607097210 */ /* 0x000fc80007ffe103 */
[----:B------:R-:W-:Y:S02]  /*02a0*/  IABS R13, R9 ;  /* 0x00000009000d7213 */ /* 0x000fe40000000000 */
[----:B------:R-:W-:-:S03]  /*02b0*/  LOP3.LUT R9, R9, R6, RZ, 0x3c, !PT ;  /* 0x0000000609097212 */ /* 0x000fc600078e3cff */
[----:B------:R-:W-:Y:S01]  /*02c0*/  IMAD.HI.U32 R11, R11, R13, RZ ;  /* 0x0000000d0b0b7227 */ /* 0x000fe200078e00ff */
[----:B------:R-:W-:-:S03]  /*02d0*/  ISETP.GE.AND P3, PT, R9, RZ, PT ;  /* 0x000000ff0900720c */ /* 0x000fc60003f66270 */
[----:B------:R-:W-:-:S04]  /*02e0*/  IMAD.MOV R12, RZ, RZ, -R11 ;  /* 0x000000ffff0c7224 */ /* 0x000fc800078e0a0b */
[----:B------:R-:W-:-:S05]  /*02f0*/  IMAD R13, R8, R12, R13 ;  /* 0x0000000c080d7224 */ /* 0x000fca00078e020d */
[----:B------:R-:W-:-:S13]  /*0300*/  ISETP.GT.U32.AND P2, PT, R8, R13, PT ;  /* 0x0000000d0800720c */ /* 0x000fda0003f44070 */
[----:B------:R-:W-:Y:S01]  /*0310*/  @!P2 IMAD.IADD R13, R13, 0x1, -R8 ;  /* 0x000000010d0da824 */ /* 0x000fe200078e0a08 */
[----:B------:R-:W-:-:S04]  /*0320*/  @!P2 IADD3 R11, PT, PT, R11, 0x1, RZ ;  /* 0x000000010b0ba810 */ /* 0x000fc80007ffe0ff */
[----:B------:R-:W-:Y:S02]  /*0330*/  ISETP.GE.U32.AND P1, PT, R13, R8, PT ;  /* 0x000000080d00720c */ /* 0x000fe40003f26070 */
[----:B------:R-:W-:-:S11]  /*0340*/  CS2R R12, SRZ ;  /* 0x00000000000c7805 */ /* 0x000fd6000001ff00 */
[----:B------:R-:W-:-:S04]  /*0350*/  @P1 VIADD R11, R11, 0x1 ;  /* 0x000000010b0b1836 */ /* 0x000fc80000000000 */
[----:B------:R-:W-:-:S05]  /*0360*/  @!P3 IMAD.MOV R11, RZ, RZ, -R11 ;  /* 0x000000ffff0bb224 */ /* 0x000fca00078e0a0b */
[----:B------:R-:W-:Y:S02]  /*0370*/  SEL R10, R10, R11, !P0 ;  /* 0x0000000b0a0a7207 */ /* 0x000fe40004000000 */
[----:B-1----:R-:W-:Y:S02]  /*0380*/  ISETP.GE.U32.AND P0, PT, R22, 0x8, PT ;  /* 0x000000081600780c */ /* 0x002fe40003f06070 */
[----:B------:R-:W-:-:S05]  /*0390*/  IADD3 R9, PT, PT, R10, -0x1, RZ ;  /* 0xffffffff0a097810 */ /* 0x000fca0007ffe0ff */
[----:B------:R-:W-:-:S06]  /*03a0*/  IMAD R24, R9, R22, RZ ;  /* 0x0000001609187224 */ /* 0x000fcc00078e02ff */
[----:B------:R-:W-:Y:S05]  /*03b0*/  @!P0 BRA `(.L_x_1) ;  /* 0x0000000000b48947 */ /* 0x000fea0003800000 */
[----:B------:R-:W-:Y:S01]  /*03c0*/  IMAD.MOV.U32 R23, RZ, RZ, R24 ;  /* 0x000000ffff177224 */ /* 0x000fe200078e0018 */
[----:B------:R-:W-:Y:S01]  /*03d0*/  MOV R25, R7 ;  /* 0x0000000700197202 */ /* 0x000fe20000000f00 */
[----:B------:R-:W-:Y:S01]  /*03e0*/  IMAD.MOV.U32 R26, RZ, RZ, R5 ;  /* 0x000000ffff1a7224 */ /* 0x000fe200078e0005 */
[----:B------:R-:W-:-:S07]  /*03f0*/  CS2R R12, SRZ ;  /* 0x00000000000c7805 */ /* 0x000fce000001ff00 */
.L_x_2:
[----:B------:R-:W0:Y:S08]  /*0400*/  LDC.64 R28, c[0x0][0x380] ;  /* 0x0000e000ff1c7b82 */ /* 0x000e300000000a00 */
[----:B------:R-:W1:Y:S01]  /*0410*/  LDC.64 R18, c[0x0][0x388] ;  /* 0x0000e200ff127b82 */ /* 0x000e620000000a00 */
[----:B0-----:R-:W-:-:S05]  /*0420*/  IMAD.WIDE R28, R23, 0x8, R28 ;  /* 0x00000008171c7825 */ /* 0x001fca00078e021c */
[----:B------:R-:W2:Y:S01]  /*0430*/  LDG.E.64 R8, desc[UR4][R28.64] ;  /* 0x000000041c087981 */ /* 0x000ea2000c1e1b00 */
[----:B-1----:R-:W-:-:S03]  /*0440*/  IMAD.WIDE R18, R25, 0x8, R18 ;  /* 0x0000000819127825 */ /* 0x002fc600078e0212 */
[----:B------:R-:W3:Y:S04]  /*0450*/  LDG.E.64 R10, desc[UR4][R28.64+0x8] ;  /* 0x000008041c0a7981 */ /* 0x000ee8000c1e1b00 */
[----:B------:R0:W2:Y:S02]  /*0460*/  LDG.E.64 R14, desc[UR4][R18.64] ;  /* 0x00000004120e7981 */ /* 0x0000a4000c1e1b00 */
[----:B0-----:R-:W-:-:S04]  /*0470*/  IMAD.WIDE R18, R6, 0x8, R18 ;  /* 0x0000000806127825 */ /* 0x001fc800078e0212 */
[----:B------:R-:W-:-:S05]  /*0480*/  IMAD.WIDE R20, R6, 0x8, R18 ;  /* 0x0000000806147825 */ /* 0x000fca00078e0212 */
[----:B------:R0:W4:Y:S01]  /*0490*/  LDG.E.64 R16, desc[UR4][R20.64] ;  /* 0x0000000414107981 */ /* 0x000122000c1e1b00 */
[----:B--2---:R-:W-:-:S03]  /*04a0*/  DFMA R14, R8, R14, R12 ;  /* 0x0000000e080e722b */ /* 0x004fc6000000000c */
[----:B------:R-:W3:Y:S04]  /*04b0*/  LDG.E.64 R12, desc[UR4][R18.64] ;  /* 0x00000004120c7981 */ /* 0x000ee8000c1e1b00 */
[----:B------:R-:W4:Y:S01]  /*04c0*/  LDG.E.64 R8, desc[UR4][R28.64+0x10] ;  /* 0x000010041c087981 */ /* 0x000f22000c1e1b00 */
[C---:B0-----:R-:W-:Y:S01]  /*04d0*/  IMAD.WIDE R20, R6.reuse, 0x8, R20 ;  /* 0x0000000806147825 */ /* 0x041fe200078e0214 */
[----:B---3--:R-:W-:Y:S02]  /*04e0*/  DFMA R12, R10, R12, R14 ;  /* 0x0000000c0a0c722b */ /* 0x008fe4000000000e */
[----:B------:R-:W2:Y:S01]  /*04f0*/  LDG.E.64 R10, desc[UR4][R28.64+0x18] ;  /* 0x000018041c0a7981 */ /* 0x000ea2000c1e1b00 */
[----:B------:R-:W-:-:S05]  /*0500*/  IMAD.WIDE R14, R6, 0x8, R20 ;  /* 0x00000008060e7825 */ /* 0x000fca00078e0214 */
[----:B----4-:R-:W-:Y:S01]  /*0510*/  DFMA R16, R8, R16, R12 ;  /* 0x000000100810722b */ /* 0x010fe2000000000c */
[----:B------:R-:W3:Y:S04]  /*0520*/  LDG.E.64 R18, desc[UR4][R14.64] ;  /* 0x000000040e127981 */ /* 0x000ee8000c1e1b00 */
[----:B------:R-:W2:Y:S04]  /*0530*/  LDG.E.64 R12, desc[UR4][R20.64] ;  /* 0x00000004140c7981 */ /* 0x000ea8000c1e1b00 */
[----:B------:R-:W3:Y:S01]  /*0540*/  LDG.E.64 R8, desc[UR4][R28.64+0x20] ;  /* 0x000020041c087981 */ /* 0x000ee2000c1e1b00 */
[----:B--2---:R-:W-:Y:S01]  /*0550*/  DFMA R12, R10, R12, R16 ;  /* 0x0000000c0a0c722b */ /* 0x004fe20000000010 */
[----:B------:R-:W-:-:S02]  /*0560*/  IMAD.WIDE R10, R6, 0x8, R14 ;  /* 0x00000008060a7825 */ /* 0x000fc400078e020e */
[----:B------:R-:W2:Y:S04]  /*0570*/  LDG.E.64 R14, desc[UR4][R28.64+0x28] ;  /* 0x000028041c0e7981 */ /* 0x000ea8000c1e1b00 */
[----:B------:R-:W2:Y:S01]  /*0580*/  LDG.E.64 R16, desc[UR4][R10.64] ;  /* 0x000000040a107981 */ /* 0x000ea2000c1e1b00 */
[----:B---3--:R-:W-:Y:S01]  /*0590*/  DFMA R18, R8, R18, R12 ;  /* 0x000000120812722b */ /* 0x008fe2000000000c */
[----:B------:R-:W-:-:S05]  /*05a0*/  IMAD.WIDE R8, R6, 0x8, R10 ;  /* 0x0000000806087825 */ /* 0x000fca00078e020a */
[----:B------:R-:W3:Y:S01]  /*05b0*/  LDG.E.64 R12, desc[UR4][R8.64] ;  /* 0x00000004080c7981 */ /* 0x000ee2000c1e1b00 */
[----:B------:R-:W-:-:S03]  /*05c0*/  IMAD.WIDE R20, R6, 0x8, R8 ;  /* 0x0000000806147825 */ /* 0x000fc600078e0208 */
[----:B------:R-:W3:Y:S04]  /*05d0*/  LDG.E.64 R10, desc[UR4][R28.64+0x30] ;  /* 0x000030041c0a7981 */ /* 0x000ee8000c1e1b00 */
[----:B------:R-:W4:Y:S04]  /*05e0*/  LDG.E.64 R20, desc[UR4][R20.64] ;  /* 0x0000000414147981 */ /* 0x000f28000c1e1b00 */
[----:B------:R-:W4:Y:S01]  /*05f0*/  LDG.E.64 R8, desc[UR4][R28.64+0x38] ;  /* 0x000038041c087981 */ /* 0x000f22000c1e1b00 */
[----:B------:R-:W-:-:S05]  /*0600*/  VIADD R26, R26, 0x8 ;  /* 0x000000081a1a7836 */ /* 0x000fca0000000000 */
[----:B------:R-:W-:Y:S01]  /*0610*/  ISETP.NE.AND P0, PT, R26, RZ, PT ;  /* 0x000000ff1a00720c */ /* 0x000fe20003f05270 */
[----:B------:R-:W-:Y:S01]  /*0620*/  IMAD R25, R6, 0x8, R25 ;  /* 0x0000000806197824 */ /* 0x000fe200078e0219 */
[----:B------:R-:W-:Y:S01]  /*0630*/  IADD3 R23, PT, PT, R23, 0x8, RZ ;  /* 0x0000000817177810 */ /* 0x000fe20007ffe0ff */
[----:B--2---:R-:W-:-:S08]  /*0640*/  DFMA R14, R14, R16, R18 ;  /* 0x000000100e0e722b */ /* 0x004fd00000000012 */
[----:B---3--:R-:W-:-:S08]  /*0650*/  DFMA R12, R10, R12, R14 ;  /* 0x0000000c0a0c722b */ /* 0x008fd0000000000e */
[----:B----4-:R-:W-:Y:S01]  /*0660*/  DFMA R12, R8, R20, R12 ;  /* 0x00000014080c722b */ /* 0x010fe2000000000c */
[----:B------:R-:W-:Y:S10]  /*0670*/  @P0 BRA `(.L_x_2) ;  /* 0xfffffffc00600947 */ /* 0x000ff4000383ffff */
[----:B------:R-:W-:-:S07]  /*0680*/  IMAD.MOV.U32 R23, RZ, RZ, R2 ;  /* 0x000000ffff177224 */ /* 0x000fce00078e0002 */
.L_x_1:
[----:B------:R-:W-:-:S13]  /*0690*/  ISETP.NE.AND P0, PT, R4, RZ, PT ;  /* 0x000000ff0400720c */ /* 0x000fda0003f05270 */
[----:B------:R-:W-:Y:S05]  /*06a0*/  @!P0 BRA `(.L_x_3) ;  /* 0x0000000000d48947 */ /* 0x000fea0003800000 */
[----:B------:R-:W-:-:S04]  /*06b0*/  IADD3 R8, PT, PT, R4, -0x1, RZ ;  /* 0xffffffff04087810 */ /* 0x000fc80007ffe0ff */
[----:B------:R-:W-:-:S13]  /*06c0*/  ISETP.GE.U32.AND P0, PT, R8, 0x3, PT ;  /* 0x000000030800780c */ /* 0x000fda0003f06070 */
[----:B------:R-:W-:Y:S05]  /*06d0*/  @!P0 BRA `(.L_x_4) ;  /* 0x0000000000588947 */ /* 0x000fea0003800000 */
[----:B------:R-:W0:Y:S01]  /*06e0*/  LDC.64 R8, c[0x0][0x380] ;  /* 0x0000e000ff087b82 */ /* 0x000e220000000a00 */
[----:B------:R-:W-:Y:S02]  /*06f0*/  IMAD.IADD R15, R24, 0x1, R23 ;  /* 0x00000001180f7824 */ /* 0x000fe400078e0217 */
[----:B------:R-:W-:-:S05]  /*0700*/  IMAD R17, R23, R6, R7 ;  /* 0x0000000617117224 */ /* 0x000fca00078e0207 */
[----:B------:R-:W1:Y:S01]  /*0710*/  LDC.64 R10, c[0x0][0x388] ;  /* 0x0000e200ff0a7b82 */ /* 0x000e620000000a00 */
[----:B0-----:R-:W-:-:S05]  /*0720*/  IMAD.WIDE R8, R15, 0x8, R8 ;  /* 0x000000080f087825 */ /* 0x001fca00078e0208 */
[----:B------:R-:W2:Y:S01]  /*0730*/  LDG.E.64 R18, desc[UR4][R8.64] ;  /* 0x0000000408127981 */ /* 0x000ea2000c1e1b00 */
[----:B-1----:R-:W-:-:S03]  /*0740*/  IMAD.WIDE R10, R17, 0x8, R10 ;  /* 0x00000008110a7825 */ /* 0x002fc600078e020a */
[----:B------:R-:W3:Y:S04]  /*0750*/  LDG.E.64 R28, desc[UR4][R8.64+0x18] ;  /* 0x00001804081c7981 */ /* 0x000ee8000c1e1b00 */
[----:B------:R-:W2:Y:S01]  /*0760*/  LDG.E.64 R20, desc[UR4][R10.64] ;  /* 0x000000040a147981 */ /* 0x000ea2000c1e1b00 */
[----:B------:R-:W-:-:S05]  /*0770*/  IMAD.WIDE R16, R6, 0x8, R10 ;  /* 0x0000000806107825 */ /* 0x000fca00078e020a */
[----:B------:R0:W4:Y:S04]  /*0780*/  LDG.E.64 R14, desc[UR4][R16.64] ;  /* 0x00000004100e7981 */ /* 0x000128000c1e1b00 */
[----:B------:R-:W4:Y:S01]  /*0790*/  LDG.E.64 R10, desc[UR4][R8.64+0x8] ;  /* 0x00000804080a7981 */ /* 0x000f22000c1e1b00 */
[----:B0-----:R-:W-:-:S04]  /*07a0*/  IMAD.WIDE R16, R6, 0x8, R16 ;  /* 0x0000000806107825 */ /* 0x001fc800078e0210 */
[----:B------:R-:W-:-:S06]  /*07b0*/  IMAD.WIDE R26, R6, 0x8, R16 ;  /* 0x00000008061a7825 */ /* 0x000fcc00078e0210 */
[----:B------:R-:W3:Y:S01]  /*07c0*/  LDG.E.64 R26, desc[UR4][R26.64] ;  /* 0x000000041a1a7981 */ /* 0x000ee2000c1e1b00 */
[----:B--2---:R-:W-:-:S03]  /*07d0*/  DFMA R20, R18, R20, R12 ;  /* 0x000000141214722b */ /* 0x004fc6000000000c */
[----:B------:R-:W2:Y:S04]  /*07e0*/  LDG.E.64 R18, desc[UR4][R8.64+0x10] ;  /* 0x0000100408127981 */ /* 0x000ea8000c1e1b00 */
[----:B------:R-:W2:Y:S01]  /*07f0*/  LDG.E.64 R12, desc[UR4][R16.64] ;  /* 0x00000004100c7981 */ /* 0x000ea2000c1e1b00 */
[----:B----4-:R-:W-:Y:S01]  /*0800*/  DFMA R10, R10, R14, R20 ;  /* 0x0000000e0a0a722b */ /* 0x010fe20000000014 */
[----:B------:R-:W-:-:S07]  /*0810*/  VIADD R23, R23, 0x4 ;  /* 0x0000000417177836 */ /* 0x000fce0000000000 */
[----:B--2---:R-:W-:-:S08]  /*0820*/  DFMA R12, R18, R12, R10 ;  /* 0x0000000c120c722b */ /* 0x004fd0000000000a */
[----:B---3--:R-:W-:-:S11]  /*0830*/  DFMA R12, R28, R26, R12 ;  /* 0x0000001a1c0c722b */ /* 0x008fd6000000000c */
.L_x_4:
[----:B------:R-:W-:-:S13]  /*0840*/  LOP3.LUT P0, R8, R22, 0x3, RZ, 0xc0, !PT ;  /* 0x0000000316087812 */ /* 0x000fda000780c0ff */
[----:B------:R-:W-:Y:S05]  /*0850*/  @!P0 BRA `(.L_x_3) ;  /* 0x0000000000688947 */ /* 0x000fea0003800000 */
[----:B------:R-:W0:Y:S01]  /*0860*/  LDC.64 R20, c[0x0][0x380] ;  /* 0x0000e000ff147b82 */ /* 0x000e220000000a00 */
[----:B------:R-:W-:Y:S02]  /*0870*/  ISETP.NE.AND P0, PT, R8, 0x1, PT ;  /* 0x000000010800780c */ /* 0x000fe40003f05270 */
[----:B------:R-:W-:-:S04]  /*0880*/  LOP3.LUT R22, R22, 0x1, RZ, 0xc0, !PT ;  /* 0x0000000116167812 */ /* 0x000fc800078ec0ff */
[----:B------:R-:W-:Y:S01]  /*0890*/  ISETP.NE.U32.AND P1, PT, R22, 0x1, PT ;  /* 0x000000011600780c */ /* 0x000fe20003f25070 */
[----:B------:R-:W1:Y:S06]  /*08a0*/  LDC.64 R26, c[0x0][0x388] ;  /* 0x0000e200ff1a7b82 */ /* 0x000e6c0000000a00 */
[----:B------:R-:W-:Y:S01]  /*08b0*/  @P0 IADD3 R15, PT, PT, R24, R23, RZ ;  /* 0x00000017180f0210 */ /* 0x000fe20007ffe0ff */
[----:B------:R-:W-:Y:S01]  /*08c0*/  @P0 IMAD R17, R23, R6, R7 ;  /* 0x0000000617110224 */ /* 0x000fe200078e0207 */
[----:B------:R-:W2:Y:S08]  /*08d0*/  LDC.64 R10, c[0x0][0x380] ;  /* 0x0000e000ff0a7b82 */ /* 0x000eb00000000a00 */
[----:B------:R-:W3:Y:S01]  /*08e0*/  LDC.64 R8, c[0x0][0x388] ;  /* 0x0000e200ff087b82 */ /* 0x000ee20000000a00 */
[----:B0-----:R-:W-:-:S05]  /*08f0*/  @P0 IMAD.WIDE R20, R15, 0x8, R20 ;  /* 0x000000080f140825 */ /* 0x001fca00078e0214 */
[----:B------:R-:W4:Y:S01]  /*0900*/  @P0 LDG.E.64 R18, desc[UR4][R20.64] ;  /* 0x0000000414120981 */ /* 0x000f22000c1e1b00 */
[----:B-1----:R-:W-:-:S05]  /*0910*/  @P0 IMAD.WIDE R26, R17, 0x8, R26 ;  /* 0x00000008111a0825 */ /* 0x002fca00078e021a */
[----:B------:R-:W4:Y:S01]  /*0920*/  @P0 LDG.E.64 R14, desc[UR4][R26.64] ;  /* 0x000000041a0e0981 */ /* 0x000f22000c1e1b00 */
[----:B------:R-:W-:Y:S02]  /*0930*/  @P0 VIADD R23, R23, 0x2 ;  /* 0x0000000217170836 */ /* 0x000fe40000000000 */
[----:B------:R-:W-:-:S04]  /*0940*/  @P0 IMAD.WIDE R16, R6, 0x8, R26 ;  /* 0x0000000806100825 */ /* 0x000fc800078e021a */
[----:B------:R-:W-:Y:S02]  /*0950*/  @!P1 IMAD.IADD R25, R24, 0x1, R23 ;  /* 0x0000000118199824 */ /* 0x000fe400078e0217 */
[----:B------:R-:W-:Y:S01]  /*0960*/  @!P1 IMAD R29, R23, R6, R7 ;  /* 0x00000006171d9224 */ /* 0x000fe200078e0207 */
[----:B------:R-:W5:Y:S01]  /*0970*/  @P0 LDG.E.64 R16, desc[UR4][R16.64] ;  /* 0x0000000410100981 */ /* 0x000f62000c1e1b00 */
[----:B--2---:R-:W-:-:S03]  /*0980*/  @!P1 IMAD.WIDE R10, R25, 0x8, R10 ;  /* 0x00000008190a9825 */ /* 0x004fc600078e020a */
[----:B------:R-:W5:Y:S01]  /*0990*/  @P0 LDG.E.64 R22, desc[UR4][R20.64+0x8] ;  /* 0x0000080414160981 */ /* 0x000f62000c1e1b00 */
[----:B---3--:R-:W-:-:S03]  /*09a0*/  @!P1 IMAD.WIDE R8, R29, 0x8, R8 ;  /* 0x000000081d089825 */ /* 0x008fc600078e0208 */
[----:B------:R-:W2:Y:S04]  /*09b0*/  @!P1 LDG.E.64 R10, desc[UR4][R10.64] ;  /* 0x000000040a0a9981 */ /* 0x000ea8000c1e1b00 */
[----:B------:R-:W2:Y:S01]  /*09c0*/  @!P1 LDG.E.64 R8, desc[UR4][R8.64] ;  /* 0x0000000408089981 */ /* 0x000ea2000c1e1b00 */
[----:B----4-:R-:W-:-:S08]  /*09d0*/  @P0 DFMA R14, R18, R14, R12 ;  /* 0x0000000e120e022b */ /* 0x010fd0000000000c */
[----:B-----5:R-:W-:-:S08]  /*09e0*/  @P0 DFMA R12, R22, R16, R14 ;  /* 0x00000010160c022b */ /* 0x020fd0000000000e */
[----:B--2---:R-:W-:-:S11]  /*09f0*/  @!P1 DFMA R12, R10, R8, R12 ;  /* 0x000000080a0c922b */ /* 0x004fd6000000000c */
.L_x_3:
[----:B------:R-:W0:Y:S01]  /*0a00*/  LDC.64 R8, c[0x0][0x390] ;  /* 0x0000e400ff087b82 */ /* 0x000e220000000a00 */
[----:B------:R-:W-:Y:S01]  /*0a10*/  IADD3 R7, PT, PT, R7, R24, RZ ;  /* 0x0000001807077210 */ /* 0x000fe20007ffe0ff */
[----:B------:R-:W-:-:S05]  /*0a20*/  VIADD R3, R3, 0x400 ;  /* 0x0000040003037836 */ /* 0x000fca0000000000 */
[----:B------:R-:W-:Y:S01]  /*0a30*/  ISETP.GE.AND P0, PT, R3, R0, PT ;  /* 0x000000000300720c */ /* 0x000fe20003f06270 */
[----:B0-----:R-:W-:-:S05]  /*0a40*/  IMAD.WIDE R6, R7, 0x8, R8 ;  /* 0x0000000807067825 */ /* 0x001fca00078e0208 */
[----:B------:R0:W-:Y:S07]  /*0a50*/  STG.E.64 desc[UR4][R6.64], R12 ;  /* 0x0000000c06007986 */ /* 0x0001ee000c101b04 */
[----:B------:R-:W-:Y:S05]  /*0a60*/  @!P0 BRA `(.L_x_5) ;  /* 0xfffffff400a48947 */ /* 0x000fea000383ffff */
[----:B------:R-:W-:Y:S05]  /*0a70*/  EXIT ;  /* 0x000000000000794d */ /* 0x000fea0003800000 */
.L_x_0:
[----:B------:R-:W-:Y:S01]  /*0a80*/  LOP3.LUT R5, RZ, R3, RZ, 0x33, !PT ;  /* 0x00000003ff057212 */ /* 0x000fe200078e33ff */
[----:B------:R-:W0:Y:S01]  /*0a90*/  LDCU UR6, c[0x0][0x3a4] ;  /* 0x00007480ff0677ac */ /* 0x000e220008000800 */
[----:B------:R-:W-:Y:S03]  /*0aa0*/  BSSY.RECONVERGENT B0, `(.L_x_6) ;  /* 0x000009e000007945 */ /* 0x000fe60003800200 */
[----:B------:R-:W-:Y:S01]  /*0ab0*/  IMAD.IADD R0, R0, 0x1, R5 ;  /* 0x0000000100007824 */ /* 0x000fe200078e0205 */
[----:B------:R-:W1:Y:S04]  /*0ac0*/  LDCU UR7, c[0x0][0x39c] ;  /* 0x00007380ff0777ac */ /* 0x000e680008000800 */
[----:B------:R-:W-:-:S02]  /*0ad0*/  ISETP.GE.U32.AND P1, PT, R0, 0xc00, PT ;  /* 0x00000c000000780c */ /* 0x000fc40003f26070 */
[----:B------:R-:W-:-:S04]  /*0ae0*/  LEA.HI R7, R0, 0x1, RZ, 0x16 ;  /* 0x0000000100077811 */ /* 0x000fc800078fb0ff */
[----:B------:R-:W-:-:S07]  /*0af0*/  LOP3.LUT P0, R22, R7, 0x3, RZ, 0xc0, !PT ;  /* 0x0000000307167812 */ /* 0x000fce000780c0ff */
[----:B0-----:R-:W-:Y:S06]  /*0b00*/  @!P1 BRA `(.L_x_7) ;  /* 0x00000008005c9947 */ /* 0x001fec0003800000 */
[----:B------:R-:W-:Y:S01]  /*0b10*/  IABS R6, R2 ;  /* 0x0000000200067213 */ /* 0x000fe20000000000 */
[----:B------:R-:W0:Y:S01]  /*0b20*/  LDC.64 R4, c[0x0][0x390] ;  /* 0x0000e400ff047b82 */ /* 0x000e220000000a00 */
[----:B------:R-:W-:Y:S01]  /*0b30*/  IMAD.MOV.U32 R8, RZ, RZ, RZ ;  /* 0x000000ffff087224 */ /* 0x000fe200078e00ff */
[----:B------:R-:W-:Y:S01]  /*0b40*/  LOP3.LUT R7, R7, 0x7ffffc, RZ, 0xc0, !PT ;  /* 0x007ffffc07077812 */ /* 0x000fe200078ec0ff */
[----:B------:R-:W2:Y:S01]  /*0b50*/  I2F.RP R2, R6 ;  /* 0x0000000600027306 */ /* 0x000ea20000209400 */
[----:B------:R-:W-:-:S07]  /*0b60*/  MOV R10, RZ ;  /* 0x000000ff000a7202 */ /* 0x000fce0000000f00 */
[----:B--2---:R-:W2:Y:S02]  /*0b70*/  MUFU.RCP R2, R2 ;  /* 0x0000000200027308 */ /* 0x004ea40000001000 */
[----:B--2---:R-:W-:-:S06]  /*0b80*/  IADD3 R9, PT, PT, R2, 0xffffffe, RZ ;  /* 0x0ffffffe02097810 */ /* 0x004fcc0007ffe0ff */
[----:B------:R-:W2:Y:S02]  /*0b90*/  F2I.FTZ.U32.TRUNC.NTZ R9, R9 ;  /* 0x0000000900097305 */ /* 0x000ea4000021f000 */
[----:B--2---:R-:W-:-:S04]  /*0ba0*/  IMAD.MOV R11, RZ, RZ, -R9 ;  /* 0x000000ffff0b7224 */ /* 0x004fc800078e0a09 */
[----:B------:R-:W-:-:S04]  /*0bb0*/  IMAD R11, R11, R6, RZ ;  /* 0x000000060b0b7224 */ /* 0x000fc800078e02ff */
[----:B0-----:R-:W-:-:S07]  /*0bc0*/  IMAD.HI.U32 R8, R9, R11, R8 ;  /* 0x0000000b09087227 */ /* 0x001fce00078e0008 */
.L_x_8:
[----:B------:R-:W-:Y:S01]  /*0bd0*/  IMAD.U32 R2, RZ, RZ, UR6 ;  /* 0x00000006ff027e24 */ /* 0x000fe2000f8e00ff */
[----:B------:R-:W-:Y:S01]  /*0be0*/  IABS R11, R3 ;  /* 0x00000003000b7213 */ /* 0x000fe20000000000 */
[----:B------:R-:W-:Y:S01]  /*0bf0*/  VIADD R10, R10, 0x4 ;  /* 0x000000040a0a7836 */ /* 0x000fe20000000000 */
[C---:B0-----:R-:W-:Y:S01]  /*0c00*/  IADD3 R15, PT, PT, R3.reuse, 0x800, RZ ;  /* 0x00000800030f7810 */ /* 0x041fe20007ffe0ff */
[C---:B------:R-:W-:Y:S01]  /*0c10*/  IMAD.IADD R18, R3.reuse, 0x1, R2 ;  /* 0x0000000103127824 */ /* 0x040fe200078e0202 */
[----:B------:R-:W-:Y:S01]  /*0c20*/  IABS R9, R2 ;  /* 0x0000000200097213 */ /* 0x000fe20000000000 */
[----:B------:R-:W-:Y:S01]  /*0c30*/  IMAD.HI.U32 R8, R8, R11, RZ ;  /* 0x0000000b08087227 */ /* 0x000fe200078e00ff */
[----:B------:R-:W-:Y:S02]  /*0c40*/  ISETP.GE.AND P2, PT, R3, RZ, PT ;  /* 0x000000ff0300720c */ /* 0x000fe40003f46270 */
[----:B------:R-:W0:Y:S02]  /*0c50*/  I2F.RP R14, R9 ;  /* 0x00000009000e7306 */ /* 0x000e240000209400 */
[----:B------:R-:W-:-:S05]  /*0c60*/  IADD3 R8, PT, PT, -R8, RZ, RZ ;  /* 0x000000ff08087210 */ /* 0x000fca0007ffe1ff */
[----:B------:R-:W-:-:S05]  /*0c70*/  IMAD R11, R9, R8, R11 ;  /* 0x00000008090b7224 */ /* 0x000fca00078e020b */
[----:B------:R-:W-:Y:S01]  /*0c80*/  ISETP.GT.U32.AND P1, PT, R6, R11, PT ;  /* 0x0000000b0600720c */ /* 0x000fe20003f24070 */
[----:B0-----:R-:W0:-:S12]  /*0c90*/  MUFU.RCP R14, R14 ;  /* 0x0000000e000e7308 */ /* 0x001e180000001000 */
[----:B------:R-:W-:-:S05]  /*0ca0*/  @!P1 IMAD.IADD R11, R11, 0x1, -R9 ;  /* 0x000000010b0b9824 */ /* 0x000fca00078e0a09 */
[----:B------:R-:W-:Y:S01]  /*0cb0*/  ISETP.GT.U32.AND P1, PT, R6, R11, PT ;  /* 0x0000000b0600720c */ /* 0x000fe20003f24070 */
[----:B0-----:R-:W-:Y:S02]  /*0cc0*/  VIADD R12, R14, 0xffffffe ;  /* 0x0ffffffe0e0c7836 */ /* 0x001fe40000000000 */
[----:B------:R-:W-:Y:S02]  /*0cd0*/  VIADD R14, R3, 0x400 ;  /* 0x00000400030e7836 */ /* 0x000fe40000000000 */
[----:B------:R0:W2:Y:S03]  /*0ce0*/  F2I.FTZ.U32.TRUNC.NTZ R13, R12 ;  /* 0x0000000c000d7305 */ /* 0x0000a6000021f000 */
[----:B------:R-:W-:-:S05]  /*0cf0*/  IABS R16, R14 ;  /* 0x0000000e00107213 */ /* 0x000fca0000000000 */
[----:B------:R-:W-:Y:S01]  /*0d00*/  @!P1 IADD3 R11, PT, PT, R11, -R9, RZ ;  /* 0x800000090b0b9210 */ /* 0x000fe20007ffe0ff */
[----:B0-----:R-:W-:Y:S01]  /*0d10*/  IMAD.MOV.U32 R12, RZ, RZ, RZ ;  /* 0x000000ffff0c7224 */ /* 0x001fe200078e00ff */
[----:B------:R-:W-:-:S03]  /*0d20*/  ISETP.NE.AND P1, PT, R2, RZ, PT ;  /* 0x000000ff0200720c */ /* 0x000fc60003f25270 */
[----:B------:R-:W-:Y:S02]  /*0d30*/  @!P2 IMAD.MOV R11, RZ, RZ, -R11 ;  /* 0x000000ffff0ba224 */ /* 0x000fe400078e0a0b */
[----:B--2---:R-:W-:-:S04]  /*0d40*/  IMAD.MOV R8, RZ, RZ, -R13 ;  /* 0x000000ffff087224 */ /* 0x004fc800078e0a0d */
[----:B------:R-:W-:-:S04]  /*0d50*/  IMAD R17, R8, R9, RZ ;  /* 0x0000000908117224 */ /* 0x000fc800078e02ff */
[----:B------:R-:W-:Y:S01]  /*0d60*/  IMAD.HI.U32 R8, R13, R17, R12 ;  /* 0x000000110d087227 */ /* 0x000fe200078e000c */
[----:B------:R-:W-:-:S05]  /*0d70*/  IABS R17, R15 ;  /* 0x0000000f00117213 */ /* 0x000fca0000000000 */
[----:B------:R-:W-:-:S04]  /*0d80*/  IMAD.HI.U32 R6, R8, R16, RZ ;  /* 0x0000001008067227 */ /* 0x000fc800078e00ff */
[----:B------:R-:W-:Y:S01]  /*0d90*/  IMAD.HI.U32 R12, R8, R17, RZ ;  /* 0x00000011080c7227 */ /* 0x000fe200078e00ff */
[----:B------:R-:W-:-:S03]  /*0da0*/  IADD3 R6, PT, PT, -R6, RZ, RZ ;  /* 0x000000ff06067210 */ /* 0x000fc60007ffe1ff */
[----:B------:R-:W-:Y:S02]  /*0db0*/  IMAD.MOV R12, RZ, RZ, -R12 ;  /* 0x000000ffff0c7224 */ /* 0x000fe400078e0a0c */
[C---:B------:R-:W-:Y:S02]  /*0dc0*/  IMAD R16, R9.reuse, R6, R16 ;  /* 0x0000000609107224 */ /* 0x040fe400078e0210 */
[----:B------:R-:W-:Y:S02]  /*0dd0*/  IMAD.MOV.U32 R6, RZ, RZ, R9 ;  /* 0x000000ffff067224 */ /* 0x000fe400078e0009 */
[----:B------:R-:W-:Y:S01]  /*0de0*/  IMAD R17, R9, R12, R17 ;  /* 0x0000000c09117224 */ /* 0x000fe200078e0211 */
[----:B------:R-:W-:Y:S02]  /*0df0*/  LOP3.LUT R12, RZ, R2, RZ, 0x33, !PT ;  /* 0x00000002ff0c7212 */ /* 0x000fe400078e33ff */
[C---:B------:R-:W-:Y:S02]  /*0e00*/  ISETP.GT.U32.AND P3, PT, R6.reuse, R16, PT ;  /* 0x000000100600720c */ /* 0x040fe40003f64070 */
[----:B------:R-:W-:-:S02]  /*0e10*/  ISETP.GT.U32.AND P4, PT, R6, R17, PT ;  /* 0x000000110600720c */ /* 0x000fc40003f84070 */
[----:B------:R-:W-:-:S05]  /*0e20*/  SEL R11, R12, R11, !P1 ;  /* 0x0000000b0c0b7207 */ /* 0x000fca0004800000 */
[----:B------:R-:W-:-:S04]  /*0e30*/  IMAD.IADD R13, R18, 0x1, -R11 ;  /* 0x00000001120d7824 */ /* 0x000fc800078e0a0b */
[----:B------:R-:W-:Y:S02]  /*0e40*/  @!P3 IADD3 R16, PT, PT, R16, -R9, RZ ;  /* 0x800000091010b210 */ /* 0x000fe40007ffe0ff */
[----:B------:R-:W-:Y:S01]  /*0e50*/  @!P4 IMAD.IADD R17, R17, 0x1, -R9 ;  /* 0x000000011111c824 */ /* 0x000fe200078e0a09 */
[----:B------:R-:W-:Y:S02]  /*0e60*/  ISETP.GE.AND P3, PT, R14, RZ, PT ;  /* 0x000000ff0e00720c */ /* 0x000fe40003f66270 */
[C---:B------:R-:W-:Y:S02]  /*0e70*/  ISETP.GT.U32.AND P2, PT, R6.reuse, R16, PT ;  /* 0x000000100600720c */ /* 0x040fe40003f44070 */
[----:B------:R-:W-:Y:S02]  /*0e80*/  ISETP.GT.U32.AND P4, PT, R6, R17, PT ;  /* 0x000000110600720c */ /* 0x000fe40003f84070 */
[----:B------:R-:W-:Y:S02]  /*0e90*/  IABS R19, R13 ;  /* 0x0000000d00137213 */ /* 0x000fe40000000000 */
[----:B------:R-:W-:-:S03]  /*0ea0*/  LOP3.LUT R13, R13, R2, RZ, 0x3c, !PT ;  /* 0x000000020d0d7212 */ /* 0x000fc600078e3cff */
[----:B------:R-:W-:-:S04]  /*0eb0*/  IMAD.HI.U32 R14, R8, R19, RZ ;  /* 0x00000013080e7227 */ /* 0x000fc800078e00ff */
[----:B------:R-:W-:Y:S01]  /*0ec0*/  @!P2 IADD3 R16, PT, PT, R16, -R9, RZ ;  /* 0x800000091010a210 */ /* 0x000fe20007ffe0ff */
[----:B------:R-:W-:Y:S01]  /*0ed0*/  IMAD.MOV R20, RZ, RZ, -R14 ;  /* 0x000000ffff147224 */ /* 0x000fe200078e0a0e */
[----:B------:R-:W-:Y:S01]  /*0ee0*/  ISETP.GE.AND P2, PT, R15, RZ, PT ;  /* 0x000000ff0f00720c */ /* 0x000fe20003f46270 */
[----:B------:R-:W-:Y:S01]  /*0ef0*/  @!P4 IMAD.IADD R17, R17, 0x1, -R9 ;  /* 0x000000011111c824 */ /* 0x000fe200078e0a09 */
[----:B------:R-:W-:Y:S01]  /*0f00*/  @!P3 IADD3 R16, PT, PT, -R16, RZ, RZ ;  /* 0x000000ff1010b210 */ /* 0x000fe20007ffe1ff */
[----:B------:R-:W-:Y:S02]  /*0f10*/  IMAD R19, R9, R20, R19 ;  /* 0x0000001409137224 */ /* 0x000fe400078e0213 */
[----:B------:R-:W-:Y:S01]  /*0f20*/  IMAD.MOV.U32 R15, RZ, RZ, R17 ;  /* 0x000000ffff0f7224 */ /* 0x000fe200078e0011 */
[----:B------:R-:W-:Y:S02]  /*0f30*/  SEL R17, R12, R16, !P1 ;  /* 0x000000100c117207 */ /* 0x000fe40004800000 */
[----:B------:R-:W-:-:S02]  /*0f40*/  ISETP.GT.U32.AND P4, PT, R6, R19, PT ;  /* 0x000000130600720c */ /* 0x000fc40003f84070 */
[----:B------:R-:W-:-:S03]  /*0f50*/  IADD3 R23, PT, PT, R18, 0x400, -R17 ;  /* 0x0000040012177810 */ /* 0x000fc60007ffe811 */
[----:B------:R-:W-:Y:S01]  /*0f60*/  @!P2 IMAD.MOV R15, RZ, RZ, -R15 ;  /* 0x000000ffff0fa224 */ /* 0x000fe200078e0a0f */
[----:B------:R-:W-:Y:S02]  /*0f70*/  IABS R29, R23 ;  /* 0x00000017001d7213 */ /* 0x000fe40000000000 */
[----:B------:R-:W-:Y:S02]  /*0f80*/  LOP3.LUT R23, R23, R2, RZ, 0x3c, !PT ;  /* 0x0000000217177212 */ /* 0x000fe400078e3cff */
[----:B------:R-:W-:Y:S01]  /*0f90*/  SEL R15, R12, R15, !P1 ;  /* 0x0000000f0c0f7207 */ /* 0x000fe20004800000 */
[----:B------:R-:W-:Y:S02]  /*0fa0*/  IMAD.HI.U32 R16, R8, R29, RZ ;  /* 0x0000001d08107227 */ /* 0x000fe400078e00ff */
[----:B------:R-:W-:Y:S02]  /*0fb0*/  @!P4 IADD3 R19, PT, PT, R19, -R9, RZ ;  /* 0x800000091313c210 */ /* 0x000fe40007ffe0ff */
[----:B------:R-:W-:Y:S01]  /*0fc0*/  IADD3 R21, PT, PT, R18, 0x800, -R15 ;  /* 0x0000080012157810 */ /* 0x000fe20007ffe80f */
[----:B------:R-:W-:Y:S01]  /*0fd0*/  IMAD.MOV R24, RZ, RZ, -R16 ;  /* 0x000000ffff187224 */ /* 0x000fe200078e0a10 */
[----:B------:R-:W-:Y:S01]  /*0fe0*/  ISETP.GE.U32.AND P5, PT, R19, R6, PT ;  /* 0x000000061300720c */ /* 0x000fe20003fa6070 */
[----:B------:R-:W-:Y:S01]  /*0ff0*/  @!P4 VIADD R14, R14, 0x1 ;  /* 0x000000010e0ec836 */ /* 0x000fe20000000000 */
[----:B------:R-:W-:Y:S01]  /*1000*/  IABS R25, R21 ;  /* 0x0000001500197213 */ /* 0x000fe20000000000 */
[----:B------:R-:W-:Y:S01]  /*1010*/  IMAD R29, R9, R24, R29 ;  /* 0x00000018091d7224 */ /* 0x000fe200078e021d */
[----:B------:R-:W-:-:S02]  /*1020*/  IADD3 R19, PT, PT, R3, 0xc00, RZ ;  /* 0x00000c0003137810 */ /* 0x000fc40007ffe0ff */
[----:B------:R-:W-:Y:S01]  /*1030*/  LOP3.LUT R21, R21, R2, RZ, 0x3c, !PT ;  /* 0x0000000215157212 */ /* 0x000fe200078e3cff */
[----:B------:R-:W-:Y:S01]  /*1040*/  IMAD.HI.U32 R20, R8, R25, RZ ;  /* 0x0000001908147227 */ /* 0x000fe200078e00ff */
[----:B------:R-:W-:Y:S02]  /*1050*/  ISETP.GE.AND P3, PT, R19, RZ, PT ;  /* 0x000000ff1300720c */ /* 0x000fe40003f66270 */
[----:B------:R-:W-:Y:S01]  /*1060*/  ISETP.GT.U32.AND P6, PT, R6, R29, PT ;  /* 0x0000001d0600720c */ /* 0x000fe20003fc4070 */
[----:B------:R-:W-:Y:S01]  /*1070*/  IMAD.MOV R24, RZ, RZ, -R20 ;  /* 0x000000ffff187224 */ /* 0x000fe200078e0a14 */
[----:B------:R-:W-:Y:S02]  /*1080*/  IADD3 R3, PT, PT, R3, 0x1000, RZ ;  /* 0x0000100003037810 */ /* 0x000fe40007ffe0ff */
[----:B------:R-:W-:Y:S01]  /*1090*/  @P5 IADD3 R14, PT, PT, R14, 0x1, RZ ;  /* 0x000000010e0e5810 */ /* 0x000fe20007ffe0ff */
[----:B------:R-:W-:Y:S01]  /*10a0*/  IMAD R25, R9, R24, R25 ;  /* 0x0000001809197224 */ /* 0x000fe200078e0219 */
[----:B------:R-:W-:-:S05]  /*10b0*/  IABS R24, R19 ;  /* 0x0000001300187213 */ /* 0x000fca0000000000 */
[----:B------:R-:W-:-:S04]  /*10c0*/  IMAD.HI.U32 R19, R8, R24, RZ ;  /* 0x0000001808137227 */ /* 0x000fc800078e00ff */
[----:B------:R-:W-:Y:S02]  /*10d0*/  IMAD.MOV R19, RZ, RZ, -R19 ;  /* 0x000000ffff137224 */ /* 0x000fe400078e0a13 */
[----:B------:R-:W-:Y:S02]  /*10e0*/  @!P6 IMAD.IADD R29, R29, 0x1, -R9 ;  /* 0x000000011d1de824 */ /* 0x000fe400078e0a09 */
[----:B------:R-:W-:Y:S02]  /*10f0*/  IMAD R19, R9, R19, R24 ;  /* 0x0000001309137224 */ /* 0x000fe400078e0218 */
[----:B------:R-:W-:Y:S01]  /*1100*/  @!P6 VIADD R16, R16, 0x1 ;  /* 0x000000011010e836 */ /* 0x000fe20000000000 */
[----:B------:R-:W-:Y:S02]  /*1110*/  ISETP.GE.AND P6, PT, R13, RZ, PT ;  /* 0x000000ff0d00720c */ /* 0x000fe40003fc6270 */
[----:B------:R-:W-:-:S11]  /*1120*/  ISETP.GT.U32.AND P2, PT, R6, R19, PT ;  /* 0x000000130600720c */ /* 0x000fd60003f44070 */
[----:B------:R-:W-:Y:S02]  /*1130*/  @!P6 IMAD.MOV R14, RZ, RZ, -R14 ;  /* 0x000000ffff0ee224 */ /* 0x000fe400078e0a0e */
[----:B------:R-:W-:-:S03]  /*1140*/  @!P2 IMAD.IADD R19, R19, 0x1, -R9 ;  /* 0x000000011313a824 */ /* 0x000fc600078e0a09 */
[----:B------:R-:W-:Y:S02]  /*1150*/  SEL R14, R12, R14, !P1 ;  /* 0x0000000e0c0e7207 */ /* 0x000fe40004800000 */
[----:B------:R-:W-:-:S03]  /*1160*/  ISETP.GT.U32.AND P2, PT, R6, R19, PT ;  /* 0x000000130600720c */ /* 0x000fc60003f44070 */
[----:B------:R-:W-:-:S10]  /*1170*/  VIADD R14, R14, 0xffffffff ;  /* 0xffffffff0e0e7836 */ /* 0x000fd40000000000 */
[----:B------:R-:W-:Y:S02]  /*1180*/  @!P2 IADD3 R19, PT, PT, R19, -R9, RZ ;  /* 0x800000091313a210 */ /* 0x000fe40007ffe0ff */
[----:B------:R-:W-:-:S03]  /*1190*/  ISETP.GT.U32.AND P2, PT, R6, R25, PT ;  /* 0x000000190600720c */ /* 0x000fc60003f44070 */
[----:B------:R-:W-:Y:S01]  /*11a0*/  @!P3 IMAD.MOV R19, RZ, RZ, -R19 ;  /* 0x000000ffff13b224 */ /* 0x000fe200078e0a13 */
[----:B------:R-:W-:-:S04]  /*11b0*/  ISETP.GE.U32.AND P3, PT, R29, R6, PT ;  /* 0x000000061d00720c */ /* 0x000fc80003f66070 */
[----:B------:R-:W-:-:S04]  /*11c0*/  SEL R19, R12, R19, !P1 ;  /* 0x000000130c137207 */ /* 0x000fc80004800000 */
[----:B------:R-:W-:Y:S01]  /*11d0*/  IADD3 R27, PT, PT, R18, 0xc00, -R19 ;  /* 0x00000c00121b7810 */ /* 0x000fe20007ffe813 */
[----:B------:R-:W-:Y:S01]  /*11e0*/  @!P2 VIADD R20, R20, 0x1 ;  /* 0x000000011414a836 */ /* 0x000fe20000000000 */
[----:B------:R-:W-:Y:S02]  /*11f0*/  @!P2 IADD3 R25, PT, PT, R25, -R9, RZ ;  /* 0x800000091919a210 */ /* 0x000fe40007ffe0ff */
[----:B------:R-:W-:Y:S02]  /*1200*/  IABS R24, R27 ;  /* 0x0000001b00187213 */ /* 0x000fe40000000000 */
[----:B------:R-:W-:Y:S02]  /*1210*/  ISETP.GE.U32.AND P4, PT, R25, R6, PT ;  /* 0x000000061900720c */ /* 0x000fe40003f86070 */
[----:B------:R-:W-:Y:S01]  /*1220*/  @P3 IADD3 R16, PT, PT, R16, 0x1, RZ ;  /* 0x0000000110103810 */ /* 0x000fe20007ffe0ff */
[----:B------:R-:W-:Y:S01]  /*1230*/  IMAD.HI.U32 R18, R8, R24, RZ ;  /* 0x0000001808127227 */ /* 0x000fe200078e00ff */
[----:B------:R-:W-:-:S02]  /*1240*/  LOP3.LUT R27, R27, R2, RZ, 0x3c, !PT ;  /* 0x000000021b1b7212 */ /* 0x000fc400078e3cff */
[----:B------:R-:W-:Y:S01]  /*1250*/  ISETP.GE.AND P2, PT, R23, RZ, PT ;  /* 0x000000ff1700720c */ /* 0x000fe20003f46270 */
[----:B------:R-:W-:-:S04]  /*1260*/  IMAD.MOV R25, RZ, RZ, -R18 ;  /* 0x000000ffff197224 */ /* 0x000fc800078e0a12 */
[----:B------:R-:W-:Y:S02]  /*1270*/  IMAD R25, R9, R25, R24 ;  /* 0x0000001909197224 */ /* 0x000fe400078e0218 */
[----:B------:R-:W-:Y:S01]  /*1280*/  @P4 VIADD R20, R20, 0x1 ;  /* 0x0000000114144836 */ /* 0x000fe20000000000 */
[----:B------:R-:W-:Y:S02]  /*1290*/  ISETP.GE.AND P4, PT, R21, RZ, PT ;  /* 0x000000ff1500720c */ /* 0x000fe40003f86270 */
[----:B------:R-:W-:-:S03]  /*12a0*/  ISETP.GT.U32.AND P5, PT, R6, R25, PT ;  /* 0x000000190600720c */ /* 0x000fc60003fa4070 */
[----:B------:R-:W-:-:S04]  /*12b0*/  @!P2 IADD3 R16, PT, PT, -R16, RZ, RZ ;  /* 0x000000ff1010a210 */ /* 0x000fc80007ffe1ff */
[----:B------:R-:W-:-:S04]  /*12c0*/  SEL R16, R12, R16, !P1 ;  /* 0x000000100c107207 */ /* 0x000fc80004800000 */
[----:B------:R-:W-:Y:S02]  /*12d0*/  @!P4 IMAD.MOV R20, RZ, RZ, -R20 ;  /* 0x000000ffff14c224 */ /* 0x000fe400078e0a14 */
[----:B------:R-:W-:Y:S01]  /*12e0*/  @!P5 IMAD.IADD R25, R25, 0x1, -R9 ;  /* 0x000000011919d824 */ /* 0x000fe200078e0a09 */
[----:B------:R-:W-:Y:S01]  /*12f0*/  @!P5 IADD3 R18, PT, PT, R18, 0x1, RZ ;  /* 0x000000011212d810 */ /* 0x000fe20007ffe0ff */
[----:B------:R-:W-:Y:S01]  /*1300*/  VIADD R16, R16, 0xffffffff ;  /* 0xffffffff10107836 */ /* 0x000fe20000000000 */
[----:B------:R-:W-:Y:S02]  /*1310*/  ISETP.GE.AND P5, PT, R27, RZ, PT ;  /* 0x000000ff1b00720c */ /* 0x000fe40003fa6270 */
[----:B------:R-:W-:Y:S02]  /*1320*/  ISETP.GE.U32.AND P3, PT, R25, R6, PT ;  /* 0x000000061900720c */ /* 0x000fe40003f66070 */
[----:B------:R-:W-:-:S04]  /*1330*/  SEL R20, R12, R20, !P1 ;  /* 0x000000140c147207 */ /* 0x000fc80004800000 */
[----:B------:R-:W-:-:S07]  /*1340*/  IADD3 R20, PT, PT, R20, -0x1, RZ ;  /* 0xffffffff14147810 */ /* 0x000fce0007ffe0ff */
[----:B------:R-:W-:-:S04]  /*1350*/  @P3 VIADD R18, R18, 0x1 ;  /* 0x0000000112123836 */ /* 0x000fc80000000000 */
[----:B------:R-:W-:-:S05]  /*1360*/  @!P5 IMAD.MOV R18, RZ, RZ, -R18 ;  /* 0x000000ffff12d224 */ /* 0x000fca00078e0a12 */
[----:B------:R-:W-:Y:S02]  /*1370*/  SEL R18, R12, R18, !P1 ;  /* 0x000000120c127207 */ /* 0x000fe40004800000 */
[----:B-1----:R-:W-:Y:S02]  /*1380*/  MOV R12, UR7 ;  /* 0x00000007000c7c02 */ /* 0x002fe40008000f00 */
[----:B------:R-:W-:Y:S01]  /*1390*/  ISETP.NE.AND P1, PT, R10, R7, PT ;  /* 0x000000070a00720c */ /* 0x000fe20003f25270 */
[----:B------:R-:W-:Y:S02]  /*13a0*/  VIADD R18, R18, 0xffffffff ;  /* 0xffffffff12127836 */ /* 0x000fe40000000000 */
[-C--:B------:R-:W-:Y:S02]  /*13b0*/  IMAD R11, R14, R12.reuse, R11 ;  /* 0x0000000c0e0b7224 */ /* 0x080fe400078e020b */
[-C--:B------:R-:W-:Y:S02]  /*13c0*/  IMAD R17, R16, R12.reuse, R17 ;  /* 0x0000000c10117224 */ /* 0x080fe400078e0211 */
[----:B------:R-:W-:-:S02]  /*13d0*/  IMAD R9, R20, R12, R15 ;  /* 0x0000000c14097224 */ /* 0x000fc400078e020f */
[----:B------:R-:W-:Y:S02]  /*13e0*/  IMAD R21, R18, R12, R19 ;  /* 0x0000000c12157224 */ /* 0x000fe400078e0213 */
[----:B------:R-:W-:-:S04]  /*13f0*/  IMAD.WIDE R14, R11, 0x8, R4 ;  /* 0x000000080b0e7825 */ /* 0x000fc800078e0204 */
[--C-:B------:R-:W-:Y:S01]  /*1400*/  IMAD.WIDE R16, R17, 0x8, R4.reuse ;  /* 0x0000000811107825 */ /* 0x100fe200078e0204 */
[----:B------:R0:W-:Y:S03]  /*1410*/  STG.E.64 desc[UR4][R14.64], RZ ;  /* 0x000000ff0e007986 */ /* 0x0001e6000c101b04 */
[--C-:B------:R-:W-:Y:S01]  /*1420*/  IMAD.WIDE R18, R9, 0x8, R4.reuse ;  /* 0x0000000809127825 */ /* 0x100fe200078e0204 */
[----:B------:R0:W-:Y:S03]  /*1430*/  STG.E.64 desc[UR4][R16.64], RZ ;  /* 0x000000ff10007986 */ /* 0x0001e6000c101b04 */
[----:B------:R-:W-:Y:S01]  /*1440*/  IMAD.WIDE R20, R21, 0x8, R4 ;  /* 0x0000000815147825 */ /* 0x000fe200078e0204 */
[----:B------:R0:W-:Y:S04]  /*1450*/  STG.E.64 desc[UR4][R18.64], RZ ;  /* 0x000000ff12007986 */ /* 0x0001e8000c101b04 */
[----:B------:R0:W-:Y:S01]  /*1460*/  STG.E.64 desc[UR4][R20.64], RZ ;  /* 0x000000ff14007986 */ /* 0x0001e2000c101b04 */
[----:B------:R-:W-:Y:S05]  /*1470*/  @P1 BRA `(.L_x_8) ;  /* 0xfffffff400d41947 */ /* 0x000fea000383ffff */
.L_x_7:
[----:B-1----:R-:W-:Y:S05]  /*1480*/  BSYNC.RECONVERGENT B0 ;  /* 0x0000000000007941 */ /* 0x002fea0003800200 */
.L_x_6:
[----:B------:R-:W-:Y:S05]  /*1490*/  @!P0 EXIT ;  /* 0x000000000000894d */ /* 0x000fea0003800000 */
[----:B------:R-:W-:Y:S01]  /*14a0*/  ISETP.NE.AND P1, PT, R22, 0x1, PT ;  /* 0x000000011600780c */ /* 0x000fe20003f25270 */
[----:B------:R-:W-:Y:S01]  /*14b0*/  BSSY.RECONVERGENT B0, `(.L_x_9) ;  /* 0x000004e000007945 */ /* 0x000fe20003800200 */
[----:B------:R-:W-:-:S11]  /*14c0*/  LOP3.LUT P0, RZ, R0, 0x400, RZ, 0xc0, !PT ;  /* 0x0000040000ff7812 */ /* 0x000fd6000780c0ff */
[----:B------:R-:W-:Y:S05]  /*14d0*/  @!P1 BRA `(.L_x_10) ;  /* 0x00000004002c9947 */ /* 0x000fea0003800000 */
[----:B------:R-:W-:Y:S02]  /*14e0*/  IABS R0, R2 ;  /* 0x0000000200007213 */ /* 0x000fe40000000000 */
[----:B------:R-:W-:Y:S02]  /*14f0*/  IADD3 R6, PT, PT, R3, 0x400, RZ ;  /* 0x0000040003067810 */ /* 0x000fe40007ffe0ff */
[----:B------:R-:W1:Y:S02]  /*1500*/  I2F.RP R7, R0 ;  /* 0x0000000000077306 */ /* 0x000e640000209400 */
[----:B------:R-:W-:Y:S02]  /*1510*/  IABS R8, R6 ;  /* 0x0000000600087213 */ /* 0x000fe40000000000 */
[----:B------:R-:W-:Y:S02]  /*1520*/  ISETP.GE.AND P4, PT, R6, RZ, PT ;  /* 0x000000ff0600720c */ /* 0x000fe40003f86270 */
[----:B------:R-:W-:-:S02]  /*1530*/  LOP3.LUT R6, RZ, R2, RZ, 0x33, !PT ;  /* 0x00000002ff067212 */ /* 0x000fc400078e33ff */
[----:B-1----:R-:W1:Y:S02]  /*1540*/  MUFU.RCP R7, R7 ;  /* 0x0000000700077308 */ /* 0x002e640000001000 */
[----:B-1----:R-:W-:Y:S01]  /*1550*/  VIADD R4, R7, 0xffffffe ;  /* 0x0ffffffe07047836 */ /* 0x002fe20000000000 */
[----:B------:R-:W-:-:S05]  /*1560*/  IABS R7, R3 ;  /* 0x0000000300077213 */ /* 0x000fca0000000000 */
[----:B------:R1:W2:Y:S02]  /*1570*/  F2I.FTZ.U32.TRUNC.NTZ R5, R4 ;  /* 0x0000000400057305 */ /* 0x0002a4000021f000 */
[----:B-1----:R-:W-:Y:S02]  /*1580*/  IMAD.MOV.U32 R4, RZ, RZ, RZ ;  /* 0x000000ffff047224 */ /* 0x002fe400078e00ff */
[----:B--2---:R-:W-:-:S04]  /*1590*/  IMAD.MOV R9, RZ, RZ, -R5 ;  /* 0x000000ffff097224 */ /* 0x004fc800078e0a05 */
[----:B------:R-:W-:-:S04]  /*15a0*/  IMAD R9, R9, R0, RZ ;  /* 0x0000000009097224 */ /* 0x000fc800078e02ff */
[----:B------:R-:W-:-:S04]  /*15b0*/  IMAD.HI.U32 R10, R5, R9, R4 ;  /* 0x00000009050a7227 */ /* 0x000fc800078e0004 */
[----:B------:R-:W-:Y:S02]  /*15c0*/  IMAD.MOV.U32 R9, RZ, RZ, R8 ;  /* 0x000000ffff097224 */ /* 0x000fe400078e0008 */
[----:B------:R-:W-:-:S04]  /*15d0*/  IMAD.HI.U32 R4, R10, R7, RZ ;  /* 0x000000070a047227 */ /* 0x000fc800078e00ff */
[----:B------:R-:W-:Y:S01]  /*15e0*/  IMAD.HI.U32 R5, R10, R9, RZ ;  /* 0x000000090a057227 */ /* 0x000fe200078e00ff */
[----:B------:R-:W-:-:S03]  /*15f0*/  IADD3 R4, PT, PT, -R4, RZ, RZ ;  /* 0x000000ff04047210 */ /* 0x000fc60007ffe1ff */
[----:B------:R-:W-:Y:S02]  /*1600*/  IMAD.MOV R8, RZ, RZ, -R5 ;  /* 0x000000ffff087224 */ /* 0x000fe400078e0a05 */
[C---:B------:R-:W-:Y:S01]  /*1610*/  IMAD R5, R0.reuse, R4, R7 ;  /* 0x0000000400057224 */ /* 0x040fe200078e0207 */
[----:B------:R-:W-:Y:S01]  /*1620*/  IADD3 R4, PT, PT, R3, R2, RZ ;  /* 0x0000000203047210 */ /* 0x000fe20007ffe0ff */
[----:B------:R-:W-:-:S03]  /*1630*/  IMAD R7, R0, R8, R9 ;  /* 0x0000000800077224 */ /* 0x000fc600078e0209 */
[C---:B------:R-:W-:Y:S02]  /*1640*/  ISETP.GT.U32.AND P1, PT, R0.reuse, R5, PT ;  /* 0x000000050000720c */ /* 0x040fe40003f24070 */
[----:B------:R-:W-:-:S11]  /*1650*/  ISETP.GT.U32.AND P2, PT, R0, R7, PT ;  /* 0x000000070000720c */ /* 0x000fd60003f44070 */
[----:B------:R-:W-:Y:S02]  /*1660*/  @!P1 IMAD.IADD R5, R5, 0x1, -R0 ;  /* 0x0000000105059824 */ /* 0x000fe400078e0a00 */
[----:B------:R-:W-:Y:S02]  /*1670*/  @!P2 IADD3 R7, PT, PT, R7, -R0, RZ ;  /* 0x800000000707a210 */ /* 0x000fe40007ffe0ff */
[C---:B------:R-:W-:Y:S01]  /*1680*/  ISETP.GE.AND P2, PT, R3.reuse, RZ, PT ;  /* 0x000000ff0300720c */ /* 0x040fe20003f46270 */
[----:B------:R-:W-:Y:S01]  /*1690*/  VIADD R3, R3, 0x800 ;  /* 0x0000080003037836 */ /* 0x000fe20000000000 */
[C---:B------:R-:W-:Y:S02]  /*16a0*/  ISETP.GT.U32.AND P3, PT, R0.reuse, R7, PT ;  /* 0x000000070000720c */ /* 0x040fe40003f64070 */
[----:B------:R-:W-:-:S11]  /*16b0*/  ISETP.GT.U32.AND P1, PT, R0, R5, PT ;  /* 0x000000050000720c */ /* 0x000fd60003f24070 */
[--C-:B------:R-:W-:Y:S02]  /*16c0*/  @!P3 IMAD.IADD R7, R7, 0x1, -R0.reuse ;  /* 0x000000010707b824 */ /* 0x100fe400078e0a00 */
[----:B------:R-:W-:Y:S01]  /*16d0*/  @!P1 IMAD.IADD R5, R5, 0x1, -R0 ;  /* 0x0000000105059824 */ /* 0x000fe200078e0a00 */
[----:B------:R-:W-:Y:S02]  /*16e0*/  ISETP.NE.AND P1, PT, R2, RZ, PT ;  /* 0x000000ff0200720c */ /* 0x000fe40003f25270 */
[----:B------:R-:W-:Y:S01]  /*16f0*/  MOV R9, R7 ;  /* 0x0000000700097202 */ /* 0x000fe20000000f00 */
[----:B------:R-:W-:-:S04]  /*1700*/  @!P2 IMAD.MOV R5, RZ, RZ, -R5 ;  /* 0x000000ffff05a224 */ /* 0x000fc800078e0a05 */
[----:B------:R-:W-:Y:S01]  /*1710*/  @!P4 IMAD.MOV R9, RZ, RZ, -R9 ;  /* 0x000000ffff09c224 */ /* 0x000fe200078e0a09 */
[----:B------:R-:W-:-:S04]  /*1720*/  SEL R7, R6, R5, !P1 ;  /* 0x0000000506077207 */ /* 0x000fc80004800000 */
[----:B------:R-:W-:Y:S01]  /*1730*/  SEL R9, R6, R9, !P1 ;  /* 0x0000000906097207 */ /* 0x000fe20004800000 */
[----:B------:R-:W-:-:S03]  /*1740*/  IMAD.IADD R5, R4, 0x1, -R7 ;  /* 0x0000000104057824 */ /* 0x000fc600078e0a07 */
[----:B------:R-:W-:Y:S02]  /*1750*/  IADD3 R13, PT, PT, R4, 0x400, -R9 ;  /* 0x00000400040d7810 */ /* 0x000fe40007ffe809 */
[----:B------:R-:W-:Y:S02]  /*1760*/  IABS R11, R5 ;  /* 0x00000005000b7213 */ /* 0x000fe40000000000 */
[----:B0-----:R-:W-:Y:S02]  /*1770*/  IABS R15, R13 ;  /* 0x0000000d000f7213 */ /* 0x001fe40000000000 */
[-C--:B------:R-:W-:Y:S01]  /*1780*/  LOP3.LUT R5, R5, R2.reuse, RZ, 0x3c, !PT ;  /* 0x0000000205057212 */ /* 0x080fe200078e3cff */
[C---:B------:R-:W-:Y:S01]  /*1790*/  IMAD.HI.U32 R8, R10.reuse, R11, RZ ;  /* 0x0000000b0a087227 */ /* 0x040fe200078e00ff */
[----:B------:R-:W-:Y:S02]  /*17a0*/  LOP3.LUT R13, R13, R2, RZ, 0x3c, !PT ;  /* 0x000000020d0d7212 */ /* 0x000fe400078e3cff */
[----:B------:R-:W-:Y:S01]  /*17b0*/  ISETP.GE.AND P2, PT, R5, RZ, PT ;  /* 0x000000ff0500720c */ /* 0x000fe20003f46270 */
[----:B------:R-:W-:-:S04]  /*17c0*/  IMAD.HI.U32 R10, R10, R15, RZ ;  /* 0x0000000f0a0a7227 */ /* 0x000fc800078e00ff */
[----:B------:R-:W-:Y:S01]  /*17d0*/  IMAD.MOV R4, RZ, RZ, -R8 ;  /* 0x000000ffff047224 */ /* 0x000fe200078e0a08 */
[----:B------:R-:W-:-:S03]  /*17e0*/  IADD3 R14, PT, PT, -R10, RZ, RZ ;  /* 0x000000ff0a0e7210 */ /* 0x000fc60007ffe1ff */
[C---:B------:R-:W-:Y:S02]  /*17f0*/  IMAD R11, R0.reuse, R4, R11 ;  /* 0x00000004000b7224 */ /* 0x040fe400078e020b */
[C---:B------:R-:W-:Y:S01]  /*1800*/  IMAD R15, R0.reuse, R14, R15 ;  /* 0x0000000e000f7224 */ /* 0x040fe200078e020f */
[----:B------:R-:W0:Y:S02]  /*1810*/  LDC.64 R4, c[0x0][0x390] ;  /* 0x0000e400ff047b82 */ /* 0x000e240000000a00 */
[C---:B------:R-:W-:Y:S02]  /*1820*/  ISETP.GT.U32.AND P6, PT, R0.reuse, R11, PT ;  /* 0x0000000b0000720c */ /* 0x040fe40003fc4070 */
[----:B------:R-:W-:-:S11]  /*1830*/  ISETP.GT.U32.AND P5, PT, R0, R15, PT ;  /* 0x0000000f0000720c */ /* 0x000fd60003fa4070 */
[--C-:B------:R-:W-:Y:S01]  /*1840*/  @!P6 IMAD.IADD R11, R11, 0x1, -R0.reuse ;  /* 0x000000010b0be824 */ /* 0x100fe200078e0a00 */
[----:B------:R-:W-:Y:S01]  /*1850*/  @!P6 IADD3 R8, PT, PT, R8, 0x1, RZ ;  /* 0x000000010808e810 */ /* 0x000fe20007ffe0ff */
[----:B------:R-:W-:Y:S01]  /*1860*/  @!P5 IMAD.IADD R15, R15, 0x1, -R0 ;  /* 0x000000010f0fd824 */ /* 0x000fe200078e0a00 */
[----:B------:R-:W-:Y:S01]  /*1870*/  ISETP.GE.AND P6, PT, R13, RZ, PT ;  /* 0x000000ff0d00720c */ /* 0x000fe20003fc6270 */
[----:B------:R-:W-:Y:S01]  /*1880*/  @!P5 VIADD R10, R10, 0x1 ;  /* 0x000000010a0ad836 */ /* 0x000fe20000000000 */
[-C--:B------:R-:W-:Y:S02]  /*1890*/  ISETP.GE.U32.AND P4, PT, R11, R0.reuse, PT ;  /* 0x000000000b00720c */ /* 0x080fe40003f86070 */
[----:B------:R-:W-:-:S11]  /*18a0*/  ISETP.GE.U32.AND P3, PT, R15, R0, PT ;  /* 0x000000000f00720c */ /* 0x000fd60003f66070 */
[----:B------:R-:W-:Y:S02]  /*18b0*/  @P4 VIADD R8, R8, 0x1 ;  /* 0x0000000108084836 */ /* 0x000fe40000000000 */
[----:B------:R-:W-:Y:S02]  /*18c0*/  @P3 IADD3 R10, PT, PT, R10, 0x1, RZ ;  /* 0x000000010a0a3810 */ /* 0x000fe40007ffe0ff */
[----:B------:R-:W-:-:S03]  /*18d0*/  @!P2 IMAD.MOV R8, RZ, RZ, -R8 ;  /* 0x000000ffff08a224 */ /* 0x000fc600078e0a08 */
[----:B------:R-:W-:Y:S02]  /*18e0*/  @!P6 IMAD.MOV R10, RZ, RZ, -R10 ;  /* 0x000000ffff0ae224 */ /* 0x000fe400078e0a0a */
[----:B------:R-:W-:-:S03]  /*18f0*/  SEL R8, R6, R8, !P1 ;  /* 0x0000000806087207 */ /* 0x000fc60004800000 */
[----:B------:R-:W-:Y:S02]  /*1900*/  SEL R6, R6, R10, !P1 ;  /* 0x0000000a06067207 */ /* 0x000fe40004800000 */
[----:B------:R-:W-:-:S03]  /*1910*/  IADD3 R8, PT, PT, R8, -0x1, RZ ;  /* 0xffffffff08087810 */ /* 0x000fc60007ffe0ff */
[----:B------:R-:W-:Y:S02]  /*1920*/  VIADD R6, R6, 0xffffffff ;  /* 0xffffffff06067836 */ /* 0x000fe40000000000 */
[-C--:B------:R-:W-:Y:S02]  /*1930*/  IMAD R7, R8, R12.reuse, R7 ;  /* 0x0000000c08077224 */ /* 0x080fe400078e0207 */
[----:B------:R-:W-:Y:S02]  /*1940*/  IMAD R9, R6, R12, R9 ;  /* 0x0000000c06097224 */ /* 0x000fe400078e0209 */
[----:B0-----:R-:W-:-:S04]  /*1950*/  IMAD.WIDE R6, R7, 0x8, R4 ;  /* 0x0000000807067825 */ /* 0x001fc800078e0204 */
[----:B------:R-:W-:Y:S01]  /*1960*/  IMAD.WIDE R4, R9, 0x8, R4 ;  /* 0x0000000809047825 */ /* 0x000fe200078e0204 */
[----:B------:R1:W-:Y:S04]  /*1970*/  STG.E.64 desc[UR4][R6.64], RZ ;  /* 0x000000ff06007986 */ /* 0x0003e8000c101b04 */
[----:B------:R1:W-:Y:S02]  /*1980*/  STG.E.64 desc[UR4][R4.64], RZ ;  /* 0x000000ff04007986 */ /* 0x0003e4000c101b04 */
.L_x_10:
[----:B------:R-:W-:Y:S05]  /*1990*/  BSYNC.RECONVERGENT B0 ;  /* 0x0000000000007941 */ /* 0x000fea0003800200 */
.L_x_9:
[----:B------:R-:W-:Y:S05]  /*19a0*/  @P0 EXIT ;  /* 0x000000000000094d */ /* 0x000fea0003800000 */
[-C--:B-1----:R-:W-:Y:S01]  /*19b0*/  IABS R7, R2.reuse ;  /* 0x0000000200077213 */ /* 0x082fe20000000000 */
[----:B------:R-:W-:Y:S01]  /*19c0*/  IMAD.MOV.U32 R4, RZ, RZ, RZ ;  /* 0x000000ffff047224 */ /* 0x000fe200078e00ff */
[----:B------:R-:W-:Y:S02]  /*19d0*/  ISETP.GE.AND P1, PT, R3, RZ, PT ;  /* 0x000000ff0300720c */ /* 0x000fe40003f26270 */
[----:B------:R-:W1:Y:S01]  /*19e0*/  I2F.RP R6, R7 ;  /* 0x0000000700067306 */ /* 0x000e620000209400 */
[----:B------:R-:W-:Y:S02]  /*19f0*/  ISETP.NE.AND P3, PT, R2, RZ, PT ;  /* 0x000000ff0200720c */ /* 0x000fe40003f65270 */
[----:B------:R-:W-:-:S05]  /*1a00*/  LOP3.LUT R11, RZ, R2, RZ, 0x33, !PT ;  /* 0x00000002ff0b7212 */ /* 0x000fca00078e33ff */
[----:B-1----:R-:W1:Y:S02]  /*1a10*/  MUFU.RCP R6, R6 ;  /* 0x0000000600067308 */ /* 0x002e640000001000 */
[----:B-1----:R-:W-:-:S06]  /*1a20*/  IADD3 R8, PT, PT, R6, 0xffffffe, RZ ;  /* 0x0ffffffe06087810 */ /* 0x002fcc0007ffe0ff */
[----:B------:R-:W1:Y:S02]  /*1a30*/  F2I.FTZ.U32.TRUNC.NTZ R5, R8 ;  /* 0x0000000800057305 */ /* 0x000e64000021f000 */
[----:B-1----:R-:W-:-:S04]  /*1a40*/  IMAD.MOV R0, RZ, RZ, -R5 ;  /* 0x000000ffff007224 */ /* 0x002fc800078e0a05 */
[----:B------:R-:W-:Y:S01]  /*1a50*/  IMAD R9, R0, R7, RZ ;  /* 0x0000000700097224 */ /* 0x000fe200078e02ff */
[----:B------:R-:W-:-:S03]  /*1a60*/  IABS R0, R3 ;  /* 0x0000000300007213 */ /* 0x000fc60000000000 */
[----:B------:R-:W-:Y:S01]  /*1a70*/  IMAD.HI.U32 R9, R5, R9, R4 ;  /* 0x0000000905097227 */ /* 0x000fe200078e0004 */
[----:B------:R-:W-:-:S05]  /*1a80*/  MOV R4, R0 ;  /* 0x0000000000047202 */ /* 0x000fca0000000f00 */
[----:B------:R-:W-:-:S04]  /*1a90*/  IMAD.HI.U32 R0, R9, R4, RZ ;  /* 0x0000000409007227 */ /* 0x000fc800078e00ff */
[----:B------:R-:W-:-:S04]  /*1aa0*/  IMAD.MOV R5, RZ, RZ, -R0 ;  /* 0x000000ffff057224 */ /* 0x000fc800078e0a00 */
[----:B------:R-:W-:-:S05]  /*1ab0*/  IMAD R0, R7, R5, R4 ;  /* 0x0000000507007224 */ /* 0x000fca00078e0204 */
[----:B------:R-:W-:-:S13]  /*1ac0*/  ISETP.GT.U32.AND P0, PT, R7, R0, PT ;  /* 0x000000000700720c */ /* 0x000fda0003f04070 */
[----:B------:R-:W-:-:S05]  /*1ad0*/  @!P0 IMAD.IADD R0, R0, 0x1, -R7 ;  /* 0x0000000100008824 */ /* 0x000fca00078e0a07 */
[----:B------:R-:W-:-:S13]  /*1ae0*/  ISETP.GT.U32.AND P0, PT, R7, R0, PT ;  /* 0x000000000700720c */ /* 0x000fda0003f04070 */
[----:B------:R-:W-:-:S05]  /*1af0*/  @!P0 IADD3 R0, PT, PT, R0, -R7, RZ ;  /* 0x8000000700008210 */ /* 0x000fca0007ffe0ff */
[----:B------:R-:W-:-:S05]  /*1b00*/  @!P1 IMAD.MOV R0, RZ, RZ, -R0 ;  /* 0x000000ffff009224 */ /* 0x000fca00078e0a00 */
[----:B------:R-:W-:-:S04]  /*1b10*/  SEL R6, R11, R0, !P3 ;  /* 0x000000000b067207 */ /* 0x000fc80005800000 */
[----:B------:R-:W-:-:S04]  /*1b20*/  IADD3 R3, PT, PT, -R6, R2, R3 ;  /* 0x0000000206037210 */ /* 0x000fc80007ffe103 */
[----:B------:R-:W-:Y:S02]  /*1b30*/  IABS R4, R3 ;  /* 0x0000000300047213 */ /* 0x000fe40000000000 */
[----:B------:R-:W-:-:S03]  /*1b40*/  LOP3.LUT R2, R3, R2, RZ, 0x3c, !PT ;  /* 0x0000000203027212 */ /* 0x000fc600078e3cff */
[----:B------:R-:W-:Y:S01]  /*1b50*/  IMAD.HI.U32 R0, R9, R4, RZ ;  /* 0x0000000409007227 */ /* 0x000fe200078e00ff */
[----:B------:R-:W-:Y:S02]  /*1b60*/  ISETP.GE.AND P2, PT, R2, RZ, PT ;  /* 0x000000ff0200720c */ /* 0x000fe40003f46270 */
[----:B------:R-:W1:Y:S01]  /*1b70*/  LDC.64 R2, c[0x0][0x390] ;  /* 0x0000e400ff027b82 */ /* 0x000e620000000a00 */
[----:B------:R-:W-:-:S04]  /*1b80*/  IMAD.MOV R5, RZ, RZ, -R0 ;  /* 0x000000ffff057224 */ /* 0x000fc800078e0a00 */
[----:B------:R-:W-:-:S05]  /*1b90*/  IMAD R4, R7, R5, R4 ;  /* 0x0000000507047224 */ /* 0x000fca00078e0204 */
[----:B------:R-:W-:-:S13]  /*1ba0*/  ISETP.GT.U32.AND P1, PT, R7, R4, PT ;  /* 0x000000040700720c */ /* 0x000fda0003f24070 */
[----:B------:R-:W-:Y:S01]  /*1bb0*/  @!P1 IADD3 R4, PT, PT, R4, -R7, RZ ;  /* 0x8000000704049210 */ /* 0x000fe20007ffe0ff */
[----:B------:R-:W-:-:S03]  /*1bc0*/  @!P1 VIADD R0, R0, 0x1 ;  /* 0x0000000100009836 */ /* 0x000fc60000000000 */
[----:B------:R-:W-:-:S13]  /*1bd0*/  ISETP.GE.U32.AND P0, PT, R4, R7, PT ;  /* 0x000000070400720c */ /* 0x000fda0003f06070 */
[----:B------:R-:W-:-:S05]  /*1be0*/  @P0 VIADD R0, R0, 0x1 ;  /* 0x0000000100000836 */ /* 0x000fca0000000000 */
[----:B------:R-:W-:-:S04]  /*1bf0*/  @!P2 IADD3 R0, PT, PT, -R0, RZ, RZ ;  /* 0x000000ff0000a210 */ /* 0x000fc80007ffe1ff */
[----:B------:R-:W-:-:S05]  /*1c00*/  SEL R0, R11, R0, !P3 ;  /* 0x000000000b007207 */ /* 0x000fca0005800000 */
[----:B------:R-:W-:-:S04]  /*1c10*/  VIADD R5, R0, 0xffffffff ;  /* 0xffffffff00057836 */ /* 0x000fc80000000000 */
[----:B------:R-:W-:-:S04]  /*1c20*/  IMAD R5, R5, R12, R6 ;  /* 0x0000000c05057224 */ /* 0x000fc800078e0206 */
[----:B-1----:R-:W-:-:S05]  /*1c30*/  IMAD.WIDE R2, R5, 0x8, R2 ;  /* 0x0000000805027825 */ /* 0x002fca00078e0202 */
[----:B------:R-:W-:Y:S01]  /*1c40*/  STG.E.64 desc[UR4][R2.64], RZ ;  /* 0x000000ff02007986 */ /* 0x000fe2000c101b04 */
[----:B------:R-:W-:Y:S05]  /*1c50*/  EXIT ;  /* 0x000000000000794d */ /* 0x000fea0003800000 */
.L_x_11:
[----:B------:R-:W-:-:S00]  /*1c60*/  BRA `(.L_x_11) ;  /* 0xfffffffc00fc7947 */ /* 0x000fc0000383ffff */
[----:B------:R-:W-:-:S00]  /*1c70*/  NOP ;  /* 0x0000000000007918 */ /* 0x000fc00000000000 */
        /* <DEDUP_REMOVED lines=8> */
.L_x_12:


//--------------------- .nv.shared.reserved.0     --------------------------
	.section	.nv.shared.reserved.0,"aw",@nobits
	.weak		__nv_reservedSMEM_offset_0_alias
	.size		__nv_reservedSMEM_offset_0_alias, 0, 64
	.other		__nv_reservedSMEM_offset_0_alias,@"STO_CUDA_RESERVED_SHARED STV_DEFAULT"
__nv_reservedSMEM_offset_0_alias:
	.zero		0
	.zero		64


//--------------------- .nv.constant0._Z15matmult_generalPdS_S_iiii --------------------------
	.section	.nv.constant0._Z15matmult_generalPdS_S_iiii,"a",@progbits
	.sectionflags	@""
	.align	4
.nv.constant0._Z15matmult_generalPdS_S_iiii:
	.zero		936


//--------------------- SYMBOLS --------------------------

	.type		.nv.reservedSmem.offset0,@object
	.size		.nv.reservedSmem.offset0,0x4
